	.target	sm_100a

	.elftype	@"ET_EXEC"


//--------------------- .note.nv.tkinfo           --------------------------
	.section	.note.nv.tkinfo,"",@"SHT_NOTE"
	.sectionflags	@"SHF_NOTE_NV_TKINFO"
	.tkinfo
        /*0018*/ 	.word	0x00000002
        /*0030*/ 	.string	""
        /*0030*/ 	.string	"ptxas"
        /*0030*/ 	.string	"Cuda compilation tools, release 13.0, V13.0.88"
        /*0030*/ 	.string	"Build cuda_13.0.r13.0/compiler.36424714_0"
        /*0030*/ 	.string	"-arch sm_100a -m 64 "



//--------------------- .note.nv.cuinfo           --------------------------
	.section	.note.nv.cuinfo,"",@"SHT_NOTE"
	.sectionflags	@"SHF_NOTE_NV_CUINFO"
        /*0018*/ 	.short	0x0002
        /*001a*/ 	.short	0x0064
        /*001c*/ 	.short	0x0082
	.zero		2


//--------------------- .nv.info                  --------------------------
	.section	.nv.info,"",@"SHT_CUDA_INFO"
	.align	4


	//----- nvinfo : EIATTR_REGCOUNT
	.align		4
        /*0000*/ 	.byte	0x04, 0x2f
        /*0002*/ 	.short	(.L_19 - .L_18)
	.align		4
.L_18:
        /*0004*/ 	.word	index@(_ZN7cutlass13device_kernelINS_4gemm6kernel13GemmUniversalIN4cute5tupleIJiiiiEEENS1_10collective13CollectiveMmaINS1_35MainloopSm100TmaUmmaWarpSpecializedILi12ELi2ELi4ENS5_IJNS4_1CILi1EEESB_SB_EEEEENS5_IJNSA_ILi128EEESE_NSA_ILi64EEEEEENS_12float_e5m2_tENS5_IJlSB_lEEENS_12float_e4m3_tESI_NS4_8TiledMMAINS4_8MMA_AtomIJNS4_10MMA_TraitsINS4_19SM100_MMA_F8F6F4_SSEJSH_SJ_fSE_SE_NS4_17integral_constantINS4_4UMMA5MajorELSQ_0EEESR_NSO_INSP_7ScaleInELSS_0EEEST_EEEEEENS4_6LayoutISC_NS5_IJNSA_ILi0EEESX_SX_EEEEENS5_IJNS4_10UnderscoreES10_S10_EEEEENS4_13SM90_TMA_LOADENS4_14ComposedLayoutINS4_7SwizzleILi2ELi4ELi3EEENS4_18smem_ptr_flag_bitsILi8EEENSW_INS5_IJNSA_ILi8EEESF_EEENS5_IJSF_SB_EEEEEEEvNS4_8identityES13_S1D_vS1E_EENS_8epilogue10collective18CollectiveEpilogueINS1G_23Sm100TmaWarpSpecializedILi2ELi2ELi64ELb0ELb0EEEJSG_NS5_IJNSW_ISE_SB_EENSW_ISF_SB_EEEEESH_SI_SH_SI_NS1G_6fusion15FusionCallbacksIS1K_NS1O_17LinearCombinationISH_fSH_fLNS_15FloatRoundStyleE2EEESG_S1N_JEEENS4_5SM1004TMEM4LOAD26SM100_TMEM_LOAD_32dp32b64xES13_S1D_NS4_39AutoVectorizingCopyWithAssumedAlignmentILi128EEENS4_14SM90_TMA_STOREES1D_S1Z_S1Z_EEEvvEEEEvNT_6ParamsE)
        /*0008*/ 	.word	0x000000e0


	//----- nvinfo : EIATTR_FRAME_SIZE
	.align		4
.L_19:
        /*000c*/ 	.byte	0x04, 0x11
        /*000e*/ 	.short	(.L_21 - .L_20)
	.align		4
.L_20:
        /*0010*/ 	.word	index@($__internal_2_$__cuda_sm10x_tcgen05_guardrail_trap_unallocated_columns_being_dealloced)
        /*0014*/ 	.word	0x00000000


	//----- nvinfo : EIATTR_FRAME_SIZE
	.align		4
.L_21:
        /*0018*/ 	.byte	0x04, 0x11
        /*001a*/ 	.short	(.L_23 - .L_22)
	.align		4
.L_22:
        /*001c*/ 	.word	index@($__internal_1_$__cuda_sm10x_tcgen05_guardrail_trap_phase_invalid_during_alloc)
        /*0020*/ 	.word	0x00000000


	//----- nvinfo : EIATTR_FRAME_SIZE
	.align		4
.L_23:
        /*0024*/ 	.byte	0x04, 0x11
        /*0026*/ 	.short	(.L_25 - .L_24)
	.align		4
.L_24:
        /*0028*/ 	.word	index@($__internal_0_$__cuda_sm10x_tcgen05_guardrail_trap_col_being_dealloced_not_returned_by_alloc)
        /*002c*/ 	.word	0x00000000


	//----- nvinfo : EIATTR_FRAME_SIZE
	.align		4
.L_25:
        /*0030*/ 	.byte	0x04, 0x11
        /*0032*/ 	.short	(.L_27 - .L_26)
	.align		4
.L_26:
        /*0034*/ 	.word	index@(_ZN7cutlass13device_kernelINS_4gemm6kernel13GemmUniversalIN4cute5tupleIJiiiiEEENS1_10collective13CollectiveMmaINS1_35MainloopSm100TmaUmmaWarpSpecializedILi12ELi2ELi4ENS5_IJNS4_1CILi1EEESB_SB_EEEEENS5_IJNSA_ILi128EEESE_NSA_ILi64EEEEEENS_12float_e5m2_tENS5_IJlSB_lEEENS_12float_e4m3_tESI_NS4_8TiledMMAINS4_8MMA_AtomIJNS4_10MMA_TraitsINS4_19SM100_MMA_F8F6F4_SSEJSH_SJ_fSE_SE_NS4_17integral_constantINS4_4UMMA5MajorELSQ_0EEESR_NSO_INSP_7ScaleInELSS_0EEEST_EEEEEENS4_6LayoutISC_NS5_IJNSA_ILi0EEESX_SX_EEEEENS5_IJNS4_10UnderscoreES10_S10_EEEEENS4_13SM90_TMA_LOADENS4_14ComposedLayoutINS4_7SwizzleILi2ELi4ELi3EEENS4_18smem_ptr_flag_bitsILi8EEENSW_INS5_IJNSA_ILi8EEESF_EEENS5_IJSF_SB_EEEEEEEvNS4_8identityES13_S1D_vS1E_EENS_8epilogue10collective18CollectiveEpilogueINS1G_23Sm100TmaWarpSpecializedILi2ELi2ELi64ELb0ELb0EEEJSG_NS5_IJNSW_ISE_SB_EENSW_ISF_SB_EEEEESH_SI_SH_SI_NS1G_6fusion15FusionCallbacksIS1K_NS1O_17LinearCombinationISH_fSH_fLNS_15FloatRoundStyleE2EEESG_S1N_JEEENS4_5SM1004TMEM4LOAD26SM100_TMEM_LOAD_32dp32b64xES13_S1D_NS4_39AutoVectorizingCopyWithAssumedAlignmentILi128EEENS4_14SM90_TMA_STOREES1D_S1Z_S1Z_EEEvvEEEEvNT_6ParamsE)
        /*0038*/ 	.word	0x00000000


	//----- nvinfo : EIATTR_MIN_STACK_SIZE
	.align		4
.L_27:
        /*003c*/ 	.byte	0x04, 0x12
        /*003e*/ 	.short	(.L_29 - .L_28)
	.align		4
.L_28:
        /*0040*/ 	.word	index@(_ZN7cutlass13device_kernelINS_4gemm6kernel13GemmUniversalIN4cute5tupleIJiiiiEEENS1_10collective13CollectiveMmaINS1_35MainloopSm100TmaUmmaWarpSpecializedILi12ELi2ELi4ENS5_IJNS4_1CILi1EEESB_SB_EEEEENS5_IJNSA_ILi128EEESE_NSA_ILi64EEEEEENS_12float_e5m2_tENS5_IJlSB_lEEENS_12float_e4m3_tESI_NS4_8TiledMMAINS4_8MMA_AtomIJNS4_10MMA_TraitsINS4_19SM100_MMA_F8F6F4_SSEJSH_SJ_fSE_SE_NS4_17integral_constantINS4_4UMMA5MajorELSQ_0EEESR_NSO_INSP_7ScaleInELSS_0EEEST_EEEEEENS4_6LayoutISC_NS5_IJNSA_ILi0EEESX_SX_EEEEENS5_IJNS4_10UnderscoreES10_S10_EEEEENS4_13SM90_TMA_LOADENS4_14ComposedLayoutINS4_7SwizzleILi2ELi4ELi3EEENS4_18smem_ptr_flag_bitsILi8EEENSW_INS5_IJNSA_ILi8EEESF_EEENS5_IJSF_SB_EEEEEEEvNS4_8identityES13_S1D_vS1E_EENS_8epilogue10collective18CollectiveEpilogueINS1G_23Sm100TmaWarpSpecializedILi2ELi2ELi64ELb0ELb0EEEJSG_NS5_IJNSW_ISE_SB_EENSW_ISF_SB_EEEEESH_SI_SH_SI_NS1G_6fusion15FusionCallbacksIS1K_NS1O_17LinearCombinationISH_fSH_fLNS_15FloatRoundStyleE2EEESG_S1N_JEEENS4_5SM1004TMEM4LOAD26SM100_TMEM_LOAD_32dp32b64xES13_S1D_NS4_39AutoVectorizingCopyWithAssumedAlignmentILi128EEENS4_14SM90_TMA_STOREES1D_S1Z_S1Z_EEEvvEEEEvNT_6ParamsE)
        /*0044*/ 	.word	0x00000000
.L_29:


//--------------------- .nv.compat                --------------------------
	.section	.nv.compat,"",@"SHT_CUDA_COMPAT_INFO"
	.align	4
        /*0000*/ 	.byte	0x02, 0x09, 0x01, 0x00, 0x02, 0x02, 0x02, 0x00, 0x02, 0x05, 0x05, 0x00, 0x03, 0x07, 0x01, 0x01
        /*0010*/ 	.byte	0x02, 0x03, 0x01, 0x00, 0x02, 0x06, 0x01, 0x00, 0x04, 0x0b, 0x08, 0x00, 0x09, 0x00, 0x00, 0x00
        /*0020*/ 	.byte	0x00, 0x00, 0x00, 0x00


//--------------------- .nv.info._ZN7cutlass13device_kernelINS_4gemm6kernel13GemmUniversalIN4cute5tupleIJiiiiEEENS1_10collective13CollectiveMmaINS1_35MainloopSm100TmaUmmaWarpSpecializedILi12ELi2ELi4ENS5_IJNS4_1CILi1EEESB_SB_EEEEENS5_IJNSA_ILi128EEESE_NSA_ILi64EEEEEENS_12float_e5m2_tENS5_IJlSB_lEEENS_12float_e4m3_tESI_NS4_8TiledMMAINS4_8MMA_AtomIJNS4_10MMA_TraitsINS4_19SM100_MMA_F8F6F4_SSEJSH_SJ_fSE_SE_NS4_17integral_constantINS4_4UMMA5MajorELSQ_0EEESR_NSO_INSP_7ScaleInELSS_0EEEST_EEEEEENS4_6LayoutISC_NS5_IJNSA_ILi0EEESX_SX_EEEEENS5_IJNS4_10UnderscoreES10_S10_EEEEENS4_13SM90_TMA_LOADENS4_14ComposedLayoutINS4_7SwizzleILi2ELi4ELi3EEENS4_18smem_ptr_flag_bitsILi8EEENSW_INS5_IJNSA_ILi8EEESF_EEENS5_IJSF_SB_EEEEEEEvNS4_8identityES13_S1D_vS1E_EENS_8epilogue10collective18CollectiveEpilogueINS1G_23Sm100TmaWarpSpecializedILi2ELi2ELi64ELb0ELb0EEEJSG_NS5_IJNSW_ISE_SB_EENSW_ISF_SB_EEEEESH_SI_SH_SI_NS1G_6fusion15FusionCallbacksIS1K_NS1O_17LinearCombinationISH_fSH_fLNS_15FloatRoundStyleE2EEESG_S1N_JEEENS4_5SM1004TMEM4LOAD26SM100_TMEM_LOAD_32dp32b64xES13_S1D_NS4_39AutoVectorizingCopyWithAssumedAlignmentILi128EEENS4_14SM90_TMA_STOREES1D_S1Z_S1Z_EEEvvEEEEvNT_6ParamsE --------------------------
	.section	.nv.info._ZN7cutlass13device_kernelINS_4gemm6kernel13GemmUniversalIN4cute5tupleIJiiiiEEENS1_10collective13CollectiveMmaINS1_35MainloopSm100TmaUmmaWarpSpecializedILi12ELi2ELi4ENS5_IJNS4_1CILi1EEESB_SB_EEEEENS5_IJNSA_ILi128EEESE_NSA_ILi64EEEEEENS_12float_e5m2_tENS5_IJlSB_lEEENS_12float_e4m3_tESI_NS4_8TiledMMAINS4_8MMA_AtomIJNS4_10MMA_TraitsINS4_19SM100_MMA_F8F6F4_SSEJSH_SJ_fSE_SE_NS4_17integral_constantINS4_4UMMA5MajorELSQ_0EEESR_NSO_INSP_7ScaleInELSS_0EEEST_EEEEEENS4_6LayoutISC_NS5_IJNSA_ILi0EEESX_SX_EEEEENS5_IJNS4_10UnderscoreES10_S10_EEEEENS4_13SM90_TMA_LOADENS4_14ComposedLayoutINS4_7SwizzleILi2ELi4ELi3EEENS4_18smem_ptr_flag_bitsILi8EEENSW_INS5_IJNSA_ILi8EEESF_EEENS5_IJSF_SB_EEEEEEEvNS4_8identityES13_S1D_vS1E_EENS_8epilogue10collective18CollectiveEpilogueINS1G_23Sm100TmaWarpSpecializedILi2ELi2ELi64ELb0ELb0EEEJSG_NS5_IJNSW_ISE_SB_EENSW_ISF_SB_EEEEESH_SI_SH_SI_NS1G_6fusion15FusionCallbacksIS1K_NS1O_17LinearCombinationISH_fSH_fLNS_15FloatRoundStyleE2EEESG_S1N_JEEENS4_5SM1004TMEM4LOAD26SM100_TMEM_LOAD_32dp32b64xES13_S1D_NS4_39AutoVectorizingCopyWithAssumedAlignmentILi128EEENS4_14SM90_TMA_STOREES1D_S1Z_S1Z_EEEvvEEEEvNT_6ParamsE,"",@"SHT_CUDA_INFO"
	.sectionflags	@""
	.align	4


	//----- nvinfo : EIATTR_CUDA_API_VERSION
	.align		4
        /*0000*/ 	.byte	0x04, 0x37
        /*0002*/ 	.short	(.L_31 - .L_30)
.L_30:
        /*0004*/ 	.word	0x00000082


	//----- nvinfo : EIATTR_KPARAM_INFO
	.align		4
.L_31:
        /*0008*/ 	.byte	0x04, 0x17
        /*000a*/ 	.short	(.L_33 - .L_32)
.L_32:
        /*000c*/ 	.word	0x00000000
        /*0010*/ 	.short	0x0000
        /*0012*/ 	.short	0x0000
        /*0014*/ 	.byte	0x00, 0xf0, 0x01, 0x20


	//----- nvinfo : EIATTR_AT_ENTRY_FRAGMENTS
	.align		4
.L_33:
        /*0018*/ 	.byte	0x04, 0x4f
        /*001a*/ 	.short	(.L_35 - .L_34)


	//   ....[0]....
.L_34:
        /*001c*/ 	.word	0x00000006


	//----- nvinfo : EIATTR_RESERVED_SMEM_USED
	.align		4
.L_35:
        /*0020*/ 	.byte	0x01, 0x41
	.zero		2


	//----- nvinfo : EIATTR_SPARSE_MMA_MASK
	.align		4
        /*0024*/ 	.byte	0x03, 0x50
        /*0026*/ 	.short	0x0000


	//----- nvinfo : EIATTR_TCGEN05_1CTA_USED
	.align		4
        /*0028*/ 	.byte	0x01, 0x51
	.zero		2


	//----- nvinfo : EIATTR_MAXREG_COUNT
	.align		4
        /*002c*/ 	.byte	0x03, 0x1b
        /*002e*/ 	.short	0x00ff


	//----- nvinfo : EIATTR_NUM_BARRIERS
	.align		4
        /*0030*/ 	.byte	0x02, 0x4c
        /*0032*/ 	.byte	0x07
	.zero		1


	//----- nvinfo : EIATTR_EXTERNS
	.align		4
        /*0034*/ 	.byte	0x04, 0x0f
        /*0036*/ 	.short	(.L_37 - .L_36)


	//   ....[0]....
	.align		4
.L_36:
        /*0038*/ 	.word	index@(__assertfail)


	//----- nvinfo : EIATTR_MERCURY_ISA_VERSION
	.align		4
.L_37:
        /*003c*/ 	.byte	0x03, 0x5f
        /*003e*/ 	.short	0x0101


	//----- nvinfo : EIATTR_INT_WARP_WIDE_INSTR_OFFSETS
	.align		4
        /*0040*/ 	.byte	0x04, 0x31
        /*0042*/ 	.short	(.L_39 - .L_38)


	//   ....[0]....
.L_38:
        /*0044*/ 	.word	0x00001eb0


	//   ....[1]....
        /*0048*/ 	.word	0x00003ca0


	//   ....[2]....
        /*004c*/ 	.word	0x00003cc0


	//   ....[3]....
        /*0050*/ 	.word	0x00003cf0


	//   ....[4]....
        /*0054*/ 	.word	0x00004620


	//   ....[5]....
        /*0058*/ 	.word	0x00004690


	//   ....[6]....
        /*005c*/ 	.word	0x00004870


	//   ....[7]....
        /*0060*/ 	.word	0x000049d0


	//----- nvinfo : EIATTR_COOP_GROUP_MASK_REGIDS
	.align		4
.L_39:
        /*0064*/ 	.byte	0x04, 0x29
        /*0066*/ 	.short	(.L_41 - .L_40)


	//   ....[0]....
.L_40:
        /*0068*/ 	.word	0xffffffff


	//   ....[1]....
        /*006c*/ 	.word	0xffffffff


	//   ....[2]....
        /*0070*/ 	.word	0xffffffff


	//   ....[3]....
        /*0074*/ 	.word	0xffffffff


	//   ....[4]....
        /*0078*/ 	.word	0xffffffff


	//   ....[5]....
        /*007c*/ 	.word	0xffffffff


	//   ....[6]....
        /*0080*/ 	.word	0xffffffff


	//   ....[7]....
        /*0084*/ 	.word	0xffffffff


	//   ....[8]....
        /*0088*/ 	.word	0xffffffff


	//   ....[9]....
        /*008c*/ 	.word	0xffffffff


	//   ....[10]....
        /*0090*/ 	.word	0xffffffff


	//   ....[11]....
        /*0094*/ 	.word	0xffffffff


	//   ....[12]....
        /*0098*/ 	.word	0xffffffff


	//----- nvinfo : EIATTR_COOP_GROUP_INSTR_OFFSETS
	.align		4
.L_41:
        /*009c*/ 	.byte	0x04, 0x28
        /*009e*/ 	.short	(.L_43 - .L_42)


	//   ....[0]....
.L_42:
        /*00a0*/ 	.word	0x00000090


	//   ....[1]....
        /*00a4*/ 	.word	0x000004d0


	//   ....[2]....
        /*00a8*/ 	.word	0x00000770


	//   ....[3]....
        /*00ac*/ 	.word	0x000008d0


	//   ....[4]....
        /*00b0*/ 	.word	0x000009d0


	//   ....[5]....
        /*00b4*/ 	.word	0x00000b40


	//   ....[6]....
        /*00b8*/ 	.word	0x00000ce0


	//   ....[7]....
        /*00bc*/ 	.word	0x00001d90


	//   ....[8]....
        /*00c0*/ 	.word	0x00002ff0


	//   ....[9]....
        /*00c4*/ 	.word	0x00003200


	//   ....[10]....
        /*00c8*/ 	.word	0x00003230


	//   ....[11]....
        /*00cc*/ 	.word	0x00003b80


	//   ....[12]....
        /*00d0*/ 	.word	0x00003db0


	//----- nvinfo : EIATTR_VRC_CTA_INIT_COUNT
	.align		4
.L_43:
        /*00d4*/ 	.byte	0x02, 0x4a
        /*00d6*/ 	.byte	0x80
	.zero		1


	//----- nvinfo : EIATTR_SYSCALL_OFFSETS
	.align		4
        /*00d8*/ 	.byte	0x04, 0x46
        /*00da*/ 	.short	(.L_45 - .L_44)


	//   ....[0]....
.L_44:
        /*00dc*/ 	.word	0x00005400


	//   ....[1]....
        /*00e0*/ 	.word	0x00005540


	//   ....[2]....
        /*00e4*/ 	.word	0x00005da0


	//   ....[3]....
        /*00e8*/ 	.word	0x000073b0


	//----- nvinfo : EIATTR_MBARRIER_INSTR_OFFSETS
	.align		4
.L_45:
        /*00ec*/ 	.byte	0x04, 0x39
        /*00ee*/ 	.short	(.L_47 - .L_46)


	//   ....[0]....
.L_46:
        /*00f0*/ 	.word	0x000005d0
        /*00f4*/ 	.word	0x000000ff
        /*00f8*/ 	.word	0x00000000
        /*00fc*/ 	.short	0x0100
        /*00fe*/ 	.byte	0x05
	.zero		1


	//   ....[1]....
        /*0100*/ 	.word	0x000005e0
        /*0104*/ 	.word	0x000000ff
        /*0108*/ 	.word	0x00000060
        /*010c*/ 	.short	0x0100
        /*010e*/ 	.byte	0x05
	.zero		1


	//   ....[2]....
        /*0110*/ 	.word	0x000005f0
        /*0114*/ 	.word	0x000000ff
        /*0118*/ 	.word	0x00000008
        /*011c*/ 	.short	0x0100
        /*011e*/ 	.byte	0x05
	.zero		1


	//   ....[3]....
        /*0120*/ 	.word	0x00000600
        /*0124*/ 	.word	0x000000ff
        /*0128*/ 	.word	0x00000068
        /*012c*/ 	.short	0x0100
        /*012e*/ 	.byte	0x05
	.zero		1


	//   ....[4]....
        /*0130*/ 	.word	0x00000610
        /*0134*/ 	.word	0x000000ff
        /*0138*/ 	.word	0x00000010
        /*013c*/ 	.short	0x0100
        /*013e*/ 	.byte	0x05
	.zero		1


	//   ....[5]....
        /*0140*/ 	.word	0x00000620
        /*0144*/ 	.word	0x000000ff
        /*0148*/ 	.word	0x00000070
        /*014c*/ 	.short	0x0100
        /*014e*/ 	.byte	0x05
	.zero		1


	//   ....[6]....
        /*0150*/ 	.word	0x00000630
        /*0154*/ 	.word	0x000000ff
        /*0158*/ 	.word	0x00000018
        /*015c*/ 	.short	0x0100
        /*015e*/ 	.byte	0x05
	.zero		1


	//   ....[7]....
        /*0160*/ 	.word	0x00000640
        /*0164*/ 	.word	0x000000ff
        /*0168*/ 	.word	0x00000078
        /*016c*/ 	.short	0x0100
        /*016e*/ 	.byte	0x05
	.zero		1


	//   ....[8]....
        /*0170*/ 	.word	0x00000650
        /*0174*/ 	.word	0x000000ff
        /*0178*/ 	.word	0x00000020
        /*017c*/ 	.short	0x0100
        /*017e*/ 	.byte	0x05
	.zero		1


	//   ....[9]....
        /*0180*/ 	.word	0x00000660
        /*0184*/ 	.word	0x000000ff
        /*0188*/ 	.word	0x00000080
        /*018c*/ 	.short	0x0100
        /*018e*/ 	.byte	0x05
	.zero		1


	//   ....[10]....
        /*0190*/ 	.word	0x00000670
        /*0194*/ 	.word	0x000000ff
        /*0198*/ 	.word	0x00000028
        /*019c*/ 	.short	0x0100
        /*019e*/ 	.byte	0x05
	.zero		1


	//   ....[11]....
        /*01a0*/ 	.word	0x00000680
        /*01a4*/ 	.word	0x000000ff
        /*01a8*/ 	.word	0x00000088
        /*01ac*/ 	.short	0x0100
        /*01ae*/ 	.byte	0x05
	.zero		1


	//   ....[12]....
        /*01b0*/ 	.word	0x00000690
        /*01b4*/ 	.word	0x000000ff
        /*01b8*/ 	.word	0x00000030
        /*01bc*/ 	.short	0x0100
        /*01be*/ 	.byte	0x05
	.zero		1


	//   ....[13]....
        /*01c0*/ 	.word	0x000006a0
        /*01c4*/ 	.word	0x000000ff
        /*01c8*/ 	.word	0x00000090
        /*01cc*/ 	.short	0x0100
        /*01ce*/ 	.byte	0x05
	.zero		1


	//   ....[14]....
        /*01d0*/ 	.word	0x000006b0
        /*01d4*/ 	.word	0x000000ff
        /*01d8*/ 	.word	0x00000038
        /*01dc*/ 	.short	0x0100
        /*01de*/ 	.byte	0x05
	.zero		1


	//   ....[15]....
        /*01e0*/ 	.word	0x000006c0
        /*01e4*/ 	.word	0x000000ff
        /*01e8*/ 	.word	0x00000098
        /*01ec*/ 	.short	0x0100
        /*01ee*/ 	.byte	0x05
	.zero		1


	//   ....[16]....
        /*01f0*/ 	.word	0x000006d0
        /*01f4*/ 	.word	0x000000ff
        /*01f8*/ 	.word	0x00000040
        /*01fc*/ 	.short	0x0100
        /*01fe*/ 	.byte	0x05
	.zero		1


	//   ....[17]....
        /*0200*/ 	.word	0x000006e0
        /*0204*/ 	.word	0x000000ff
        /*0208*/ 	.word	0x000000a0
        /*020c*/ 	.short	0x0100
        /*020e*/ 	.byte	0x05
	.zero		1


	//   ....[18]....
        /*0210*/ 	.word	0x000006f0
        /*0214*/ 	.word	0x000000ff
        /*0218*/ 	.word	0x00000048
        /*021c*/ 	.short	0x0100
        /*021e*/ 	.byte	0x05
	.zero		1


	//   ....[19]....
        /*0220*/ 	.word	0x00000700
        /*0224*/ 	.word	0x000000ff
        /*0228*/ 	.word	0x000000a8
        /*022c*/ 	.short	0x0100
        /*022e*/ 	.byte	0x05
	.zero		1


	//   ....[20]....
        /*0230*/ 	.word	0x00000710
        /*0234*/ 	.word	0x000000ff
        /*0238*/ 	.word	0x00000050
        /*023c*/ 	.short	0x0100
        /*023e*/ 	.byte	0x05
	.zero		1


	//   ....[21]....
        /*0240*/ 	.word	0x00000720
        /*0244*/ 	.word	0x000000ff
        /*0248*/ 	.word	0x000000b0
        /*024c*/ 	.short	0x0100
        /*024e*/ 	.byte	0x05
	.zero		1


	//   ....[22]....
        /*0250*/ 	.word	0x00000730
        /*0254*/ 	.word	0x000000ff
        /*0258*/ 	.word	0x00000058
        /*025c*/ 	.short	0x0100
        /*025e*/ 	.byte	0x05
	.zero		1


	//   ....[23]....
        /*0260*/ 	.word	0x00000740
        /*0264*/ 	.word	0x000000ff
        /*0268*/ 	.word	0x000000b8
        /*026c*/ 	.short	0x0100
        /*026e*/ 	.byte	0x05
	.zero		1


	//   ....[24]....
        /*0270*/ 	.word	0x00000880
        /*0274*/ 	.word	0x000000ff
        /*0278*/ 	.word	0x000000c0
        /*027c*/ 	.short	0x0100
        /*027e*/ 	.byte	0x07
	.zero		1


	//   ....[25]....
        /*0280*/ 	.word	0x00000890
        /*0284*/ 	.word	0x000000ff
        /*0288*/ 	.word	0x000000d0
        /*028c*/ 	.short	0x0100
        /*028e*/ 	.byte	0x07
	.zero		1


	//   ....[26]....
        /*0290*/ 	.word	0x000008a0
        /*0294*/ 	.word	0x000000ff
        /*0298*/ 	.word	0x000000c8
        /*029c*/ 	.short	0x0100
        /*029e*/ 	.byte	0x07
	.zero		1


	//   ....[27]....
        /*02a0*/ 	.word	0x000008b0
        /*02a4*/ 	.word	0x000000ff
        /*02a8*/ 	.word	0x000000d8
        /*02ac*/ 	.short	0x0100
        /*02ae*/ 	.byte	0x07
	.zero		1


	//   ....[28]....
        /*02b0*/ 	.word	0x000009a0
        /*02b4*/ 	.word	0x000000ff
        /*02b8*/ 	.word	0x000000e0
        /*02bc*/ 	.short	0x0100
        /*02be*/ 	.byte	0x05
	.zero		1


	//   ....[29]....
        /*02c0*/ 	.word	0x000009b0
        /*02c4*/ 	.word	0x000000ff
        /*02c8*/ 	.word	0x000000e8
        /*02cc*/ 	.short	0x0100
        /*02ce*/ 	.byte	0x05
	.zero		1


	//   ....[30]....
        /*02d0*/ 	.word	0x00000af0
        /*02d4*/ 	.word	0x000000ff
        /*02d8*/ 	.word	0x000000f0
        /*02dc*/ 	.short	0x0100
        /*02de*/ 	.byte	0x05
	.zero		1


	//   ....[31]....
        /*02e0*/ 	.word	0x00000b00
        /*02e4*/ 	.word	0x000000ff
        /*02e8*/ 	.word	0x00000100
        /*02ec*/ 	.short	0x0100
        /*02ee*/ 	.byte	0x05
	.zero		1


	//   ....[32]....
        /*02f0*/ 	.word	0x00000b10
        /*02f4*/ 	.word	0x000000ff
        /*02f8*/ 	.word	0x000000f8
        /*02fc*/ 	.short	0x0100
        /*02fe*/ 	.byte	0x05
	.zero		1


	//   ....[33]....
        /*0300*/ 	.word	0x00000b20
        /*0304*/ 	.word	0x000000ff
        /*0308*/ 	.word	0x00000108
        /*030c*/ 	.short	0x0100
        /*030e*/ 	.byte	0x05
	.zero		1


	//   ....[34]....
        /*0310*/ 	.word	0x00000c50
        /*0314*/ 	.word	0x000000ff
        /*0318*/ 	.word	0x00000110
        /*031c*/ 	.short	0x0100
        /*031e*/ 	.byte	0x07
	.zero		1


	//   ....[35]....
        /*0320*/ 	.word	0x00000c60
        /*0324*/ 	.word	0x000000ff
        /*0328*/ 	.word	0x00000130
        /*032c*/ 	.short	0x0100
        /*032e*/ 	.byte	0x07
	.zero		1


	//   ....[36]....
        /*0330*/ 	.word	0x00000c70
        /*0334*/ 	.word	0x000000ff
        /*0338*/ 	.word	0x00000118
        /*033c*/ 	.short	0x0100
        /*033e*/ 	.byte	0x07
	.zero		1


	//   ....[37]....
        /*0340*/ 	.word	0x00000c80
        /*0344*/ 	.word	0x000000ff
        /*0348*/ 	.word	0x00000138
        /*034c*/ 	.short	0x0100
        /*034e*/ 	.byte	0x07
	.zero		1


	//   ....[38]....
        /*0350*/ 	.word	0x00000c90
        /*0354*/ 	.word	0x000000ff
        /*0358*/ 	.word	0x00000120
        /*035c*/ 	.short	0x0100
        /*035e*/ 	.byte	0x07
	.zero		1


	//   ....[39]....
        /*0360*/ 	.word	0x00000ca0
        /*0364*/ 	.word	0x000000ff
        /*0368*/ 	.word	0x00000140
        /*036c*/ 	.short	0x0100
        /*036e*/ 	.byte	0x07
	.zero		1


	//   ....[40]....
        /*0370*/ 	.word	0x00000cb0
        /*0374*/ 	.word	0x000000ff
        /*0378*/ 	.word	0x00000128
        /*037c*/ 	.short	0x0100
        /*037e*/ 	.byte	0x07
	.zero		1


	//   ....[41]....
        /*0380*/ 	.word	0x00000cc0
        /*0384*/ 	.word	0x000000ff
        /*0388*/ 	.word	0x00000148
        /*038c*/ 	.short	0x0100
        /*038e*/ 	.byte	0x07
	.zero		1


	//   ....[42]....
        /*0390*/ 	.word	0x00000db0
        /*0394*/ 	.word	0x000000ff
        /*0398*/ 	.word	0x00000150
        /*039c*/ 	.short	0x0100
        /*039e*/ 	.byte	0x05
	.zero		1


	//   ....[43]....
        /*03a0*/ 	.word	0x00000dc0
        /*03a4*/ 	.word	0x000000ff
        /*03a8*/ 	.word	0x00000160
        /*03ac*/ 	.short	0x0100
        /*03ae*/ 	.byte	0x05
	.zero		1


	//   ....[44]....
        /*03b0*/ 	.word	0x00000dd0
        /*03b4*/ 	.word	0x000000ff
        /*03b8*/ 	.word	0x00000158
        /*03bc*/ 	.short	0x0100
        /*03be*/ 	.byte	0x05
	.zero		1


	//   ....[45]....
        /*03c0*/ 	.word	0x00000de0
        /*03c4*/ 	.word	0x000000ff
        /*03c8*/ 	.word	0x00000168
        /*03cc*/ 	.short	0x0100
        /*03ce*/ 	.byte	0x05
	.zero		1


	//   ....[46]....
        /*03d0*/ 	.word	0x000016b0
        /*03d4*/ 	.word	0x00000003
        /*03d8*/ 	.word	0x00000160
        /*03dc*/ 	.short	0x010a
        /*03de*/ 	.byte	0xff
	.zero		1


	//   ....[47]....
        /*03e0*/ 	.word	0x000016e0
        /*03e4*/ 	.word	0x00000003
        /*03e8*/ 	.word	0x00000150
        /*03ec*/ 	.short	0x0101
        /*03ee*/ 	.byte	0xff
	.zero		1


	//   ....[48]....
        /*03f0*/ 	.word	0x000017b0
        /*03f4*/ 	.word	0x000000ff
        /*03f8*/ 	.word	0x00000060
        /*03fc*/ 	.short	0x010a
        /*03fe*/ 	.byte	0x08
	.zero		1


	//   ....[49]....
        /*0400*/ 	.word	0x00001850
        /*0404*/ 	.word	0x000000ff
        /*0408*/ 	.word	0x00000060
        /*040c*/ 	.short	0x010a
        /*040e*/ 	.byte	0x21
	.zero		1


	//   ....[50]....
        /*0410*/ 	.word	0x000019b0
        /*0414*/ 	.word	0x000000ff
        /*0418*/ 	.word	0x00000060
        /*041c*/ 	.short	0x010a
        /*041e*/ 	.byte	0x08
	.zero		1


	//   ....[51]....
        /*0420*/ 	.word	0x00001aa0
        /*0424*/ 	.word	0x000000ff
        /*0428*/ 	.word	0x000000e8
        /*042c*/ 	.short	0x0101
        /*042e*/ 	.byte	0x04
	.zero		1


	//   ....[52]....
        /*0430*/ 	.word	0x00001ac0
        /*0434*/ 	.word	0x000000ff
        /*0438*/ 	.word	0x00000060
        /*043c*/ 	.short	0x010a
        /*043e*/ 	.byte	0x08
	.zero		1


	//   ....[53]....
        /*0440*/ 	.word	0x00001b40
        /*0444*/ 	.word	0x000000ff
        /*0448*/ 	.word	0x00000060
        /*044c*/ 	.short	0x010a
        /*044e*/ 	.byte	0x11
	.zero		1


	//   ....[54]....
        /*0450*/ 	.word	0x00001ca0
        /*0454*/ 	.word	0x000000ff
        /*0458*/ 	.word	0x00000060
        /*045c*/ 	.short	0x010a
        /*045e*/ 	.byte	0x08
	.zero		1


	//   ....[55]....
        /*0460*/ 	.word	0x00001dc0
        /*0464*/ 	.word	0x00000002
        /*0468*/ 	.word	0x000000f0
        /*046c*/ 	.short	0x010a
        /*046e*/ 	.byte	0xff
	.zero		1


	//   ....[56]....
        /*0470*/ 	.word	0x00001e80
        /*0474*/ 	.word	0x00000002
        /*0478*/ 	.word	0x00000000
        /*047c*/ 	.short	0x0101
        /*047e*/ 	.byte	0xff
	.zero		1


	//   ....[57]....
        /*0480*/ 	.word	0x000023e0
        /*0484*/ 	.word	0x000000ff
        /*0488*/ 	.word	0x00000000
        /*048c*/ 	.short	0x010a
        /*048e*/ 	.byte	0x05
	.zero		1


	//   ....[58]....
        /*0490*/ 	.word	0x00002470
        /*0494*/ 	.word	0x000000ff
        /*0498*/ 	.word	0x00000000
        /*049c*/ 	.short	0x010a
        /*049e*/ 	.byte	0x05
	.zero		1


	//   ....[59]....
        /*04a0*/ 	.word	0x00002500
        /*04a4*/ 	.word	0x000000ff
        /*04a8*/ 	.word	0x00000000
        /*04ac*/ 	.short	0x010a
        /*04ae*/ 	.byte	0x05
	.zero		1


	//   ....[60]....
        /*04b0*/ 	.word	0x00002590
        /*04b4*/ 	.word	0x000000ff
        /*04b8*/ 	.word	0x00000000
        /*04bc*/ 	.short	0x010a
        /*04be*/ 	.byte	0x05
	.zero		1


	//   ....[61]....
        /*04c0*/ 	.word	0x00002620
        /*04c4*/ 	.word	0x000000ff
        /*04c8*/ 	.word	0x00000000
        /*04cc*/ 	.short	0x010a
        /*04ce*/ 	.byte	0x05
	.zero		1


	//   ....[62]....
        /*04d0*/ 	.word	0x000026b0
        /*04d4*/ 	.word	0x000000ff
        /*04d8*/ 	.word	0x00000000
        /*04dc*/ 	.short	0x010a
        /*04de*/ 	.byte	0x05
	.zero		1


	//   ....[63]....
        /*04e0*/ 	.word	0x00002740
        /*04e4*/ 	.word	0x000000ff
        /*04e8*/ 	.word	0x00000000
        /*04ec*/ 	.short	0x010a
        /*04ee*/ 	.byte	0x05
	.zero		1


	//   ....[64]....
        /*04f0*/ 	.word	0x000027d0
        /*04f4*/ 	.word	0x000000ff
        /*04f8*/ 	.word	0x00000000
        /*04fc*/ 	.short	0x010a
        /*04fe*/ 	.byte	0x05
	.zero		1


	//   ....[65]....
        /*0500*/ 	.word	0x00002860
        /*0504*/ 	.word	0x000000ff
        /*0508*/ 	.word	0x00000000
        /*050c*/ 	.short	0x010a
        /*050e*/ 	.byte	0x05
	.zero		1


	//   ....[66]....
        /*0510*/ 	.word	0x000028f0
        /*0514*/ 	.word	0x000000ff
        /*0518*/ 	.word	0x00000000
        /*051c*/ 	.short	0x010a
        /*051e*/ 	.byte	0x05
	.zero		1


	//   ....[67]....
        /*0520*/ 	.word	0x00002980
        /*0524*/ 	.word	0x000000ff
        /*0528*/ 	.word	0x00000000
        /*052c*/ 	.short	0x010a
        /*052e*/ 	.byte	0x05
	.zero		1


	//   ....[68]....
        /*0530*/ 	.word	0x00002a20
        /*0534*/ 	.word	0x00000000
        /*0538*/ 	.word	0x00000000
        /*053c*/ 	.short	0x010a
        /*053e*/ 	.byte	0xff
	.zero		1


	//   ....[69]....
        /*0540*/ 	.word	0x00002b40
        /*0544*/ 	.word	0x00000000
        /*0548*/ 	.word	0x00000150
        /*054c*/ 	.short	0x010a
        /*054e*/ 	.byte	0xff
	.zero		1


	//   ....[70]....
        /*0550*/ 	.word	0x00002ba0
        /*0554*/ 	.word	0x00000004
        /*0558*/ 	.word	0x00000000
        /*055c*/ 	.short	0x0101
        /*055e*/ 	.byte	0xff
	.zero		1


	//   ....[71]....
        /*0560*/ 	.word	0x00002bc0
        /*0564*/ 	.word	0x000000ff
        /*0568*/ 	.word	0x00000100
        /*056c*/ 	.short	0x010a
        /*056e*/ 	.byte	0x05
	.zero		1


	//   ....[72]....
        /*0570*/ 	.word	0x00002ce0
        /*0574*/ 	.word	0x00000000
        /*0578*/ 	.word	0x000000f0
        /*057c*/ 	.short	0x010a
        /*057e*/ 	.byte	0xff
	.zero		1


	//   ....[73]....
        /*0580*/ 	.word	0x00002df0
        /*0584*/ 	.word	0x00000000
        /*0588*/ 	.word	0x00000000
        /*058c*/ 	.short	0x0101
        /*058e*/ 	.byte	0xff
	.zero		1


	//   ....[74]....
        /*0590*/ 	.word	0x00002e80
        /*0594*/ 	.word	0x000000ff
        /*0598*/ 	.word	0x00000100
        /*059c*/ 	.short	0x0106
        /*059e*/ 	.byte	0x05
	.zero		1


	//   ....[75]....
        /*05a0*/ 	.word	0x00002ea0
        /*05a4*/ 	.word	0x000000ff
        /*05a8*/ 	.word	0x00000100
        /*05ac*/ 	.short	0x010a
        /*05ae*/ 	.byte	0x05
	.zero		1


	//   ....[76]....
        /*05b0*/ 	.word	0x00002f30
        /*05b4*/ 	.word	0x000000ff
        /*05b8*/ 	.word	0x00000100
        /*05bc*/ 	.short	0x0106
        /*05be*/ 	.byte	0x04
	.zero		1


	//   ....[77]....
        /*05c0*/ 	.word	0x00002f70
        /*05c4*/ 	.word	0x00000000
        /*05c8*/ 	.word	0x00000100
        /*05cc*/ 	.short	0x010a
        /*05ce*/ 	.byte	0xff
	.zero		1


	//   ....[78]....
        /*05d0*/ 	.word	0x00003470
        /*05d4*/ 	.word	0x00000000
        /*05d8*/ 	.word	0x000000f0
        /*05dc*/ 	.short	0x010a
        /*05de*/ 	.byte	0xff
	.zero		1


	//   ....[79]....
        /*05e0*/ 	.word	0x00003580
        /*05e4*/ 	.word	0x00000003
        /*05e8*/ 	.word	0x00000000
        /*05ec*/ 	.short	0x0101
        /*05ee*/ 	.byte	0xff
	.zero		1


	//   ....[80]....
        /*05f0*/ 	.word	0x00003590
        /*05f4*/ 	.word	0x000000ff
        /*05f8*/ 	.word	0x00000000
        /*05fc*/ 	.short	0x010a
        /*05fe*/ 	.byte	0x04
	.zero		1


	//   ....[81]....
        /*0600*/ 	.word	0x000035b0
        /*0604*/ 	.word	0x000000ff
        /*0608*/ 	.word	0x00000130
        /*060c*/ 	.short	0x010a
        /*060e*/ 	.byte	0x08
	.zero		1


	//   ....[82]....
        /*0610*/ 	.word	0x00003680
        /*0614*/ 	.word	0x000000ff
        /*0618*/ 	.word	0x00000000
        /*061c*/ 	.short	0x010a
        /*061e*/ 	.byte	0x07
	.zero		1


	//   ....[83]....
        /*0620*/ 	.word	0x000037c0
        /*0624*/ 	.word	0x000000ff
        /*0628*/ 	.word	0x00000000
        /*062c*/ 	.short	0x010a
        /*062e*/ 	.byte	0x04
	.zero		1


	//   ....[84]....
        /*0630*/ 	.word	0x000039b0
        /*0634*/ 	.word	0x000000ff
        /*0638*/ 	.word	0x00000000
        /*063c*/ 	.short	0x010a
        /*063e*/ 	.byte	0x05
	.zero		1


	//   ....[85]....
        /*0640*/ 	.word	0x00003a40
        /*0644*/ 	.word	0x000000ff
        /*0648*/ 	.word	0x00000000
        /*064c*/ 	.short	0x010a
        /*064e*/ 	.byte	0x05
	.zero		1


	//   ....[86]....
        /*0650*/ 	.word	0x00003ad0
        /*0654*/ 	.word	0x000000ff
        /*0658*/ 	.word	0x00000000
        /*065c*/ 	.short	0x010a
        /*065e*/ 	.byte	0x05
	.zero		1


	//   ....[87]....
        /*0660*/ 	.word	0x00003b60
        /*0664*/ 	.word	0x000000ff
        /*0668*/ 	.word	0x00000000
        /*066c*/ 	.short	0x010a
        /*066e*/ 	.byte	0x07
	.zero		1


	//   ....[88]....
        /*0670*/ 	.word	0x00003fc0
        /*0674*/ 	.word	0x00000000
        /*0678*/ 	.word	0x000000f0
        /*067c*/ 	.short	0x010a
        /*067e*/ 	.byte	0xff
	.zero		1


	//   ....[89]....
        /*0680*/ 	.word	0x00004080
        /*0684*/ 	.word	0x00000000
        /*0688*/ 	.word	0x00000000
        /*068c*/ 	.short	0x0101
        /*068e*/ 	.byte	0xff
	.zero		1


	//   ....[90]....
        /*0690*/ 	.word	0x000043a0
        /*0694*/ 	.word	0x000000ff
        /*0698*/ 	.word	0x000000e8
        /*069c*/ 	.short	0x010a
        /*069e*/ 	.byte	0x07
	.zero		1


	//   ....[91]....
        /*06a0*/ 	.word	0x00004590
        /*06a4*/ 	.word	0x000000ff
        /*06a8*/ 	.word	0x000000d0
        /*06ac*/ 	.short	0x010a
        /*06ae*/ 	.byte	0x07
	.zero		1


	//   ....[92]....
        /*06b0*/ 	.word	0x00004760
        /*06b4*/ 	.word	0x000000ff
        /*06b8*/ 	.word	0x000000c0
        /*06bc*/ 	.short	0x010b
        /*06be*/ 	.byte	0x07
	.zero		1


	//   ....[93]....
        /*06c0*/ 	.word	0x000047d0
        /*06c4*/ 	.word	0x000000ff
        /*06c8*/ 	.word	0x00000000
        /*06cc*/ 	.short	0x0101
        /*06ce*/ 	.byte	0x08
	.zero		1


	//   ....[94]....
        /*06d0*/ 	.word	0x00004800
        /*06d4*/ 	.word	0x000000ff
        /*06d8*/ 	.word	0x000000d8
        /*06dc*/ 	.short	0x010a
        /*06de*/ 	.byte	0x07
	.zero		1


	//   ....[95]....
        /*06e0*/ 	.word	0x00004a10
        /*06e4*/ 	.word	0x000000ff
        /*06e8*/ 	.word	0x000000c8
        /*06ec*/ 	.short	0x010b
        /*06ee*/ 	.byte	0x07
	.zero		1


	//   ....[96]....
        /*06f0*/ 	.word	0x00004a30
        /*06f4*/ 	.word	0x000000ff
        /*06f8*/ 	.word	0x00000000
        /*06fc*/ 	.short	0x0101
        /*06fe*/ 	.byte	0x0d
	.zero		1


	//   ....[97]....
        /*0700*/ 	.word	0x00004a60
        /*0704*/ 	.word	0x000000ff
        /*0708*/ 	.word	0x000000d0
        /*070c*/ 	.short	0x010a
        /*070e*/ 	.byte	0x07
	.zero		1


	//   ....[98]....
        /*0710*/ 	.word	0x00004aa0
        /*0714*/ 	.word	0x00000000
        /*0718*/ 	.word	0x000000d8
        /*071c*/ 	.short	0x010a
        /*071e*/ 	.byte	0xff
	.zero		1


	//   ....[99]....
        /*0720*/ 	.word	0x00004dd0
        /*0724*/ 	.word	0x00000000
        /*0728*/ 	.word	0x000000f0
        /*072c*/ 	.short	0x010a
        /*072e*/ 	.byte	0xff
	.zero		1


	//   ....[100]....
        /*0730*/ 	.word	0x00004ee0
        /*0734*/ 	.word	0x00000000
        /*0738*/ 	.word	0x00000000
        /*073c*/ 	.short	0x0101
        /*073e*/ 	.byte	0xff
	.zero		1


	//   ....[101]....
        /*0740*/ 	.word	0x00005940
        /*0744*/ 	.word	0x00000003
        /*0748*/ 	.word	0x000000c0
        /*074c*/ 	.short	0x010a
        /*074e*/ 	.byte	0xff
	.zero		1


	//   ....[102]....
        /*0750*/ 	.word	0x00005980
        /*0754*/ 	.word	0x000000cf
        /*0758*/ 	.word	0x00000110
        /*075c*/ 	.short	0x010a
        /*075e*/ 	.byte	0xff
	.zero		1


	//   ....[103]....
        /*0760*/ 	.word	0x00005ab0
        /*0764*/ 	.word	0x00000003
        /*0768*/ 	.word	0x000000c0
        /*076c*/ 	.short	0x010a
        /*076e*/ 	.byte	0xff
	.zero		1


	//   ....[104]....
        /*0770*/ 	.word	0x00005c10
        /*0774*/ 	.word	0x00000000
        /*0778*/ 	.word	0x00000000
        /*077c*/ 	.short	0x0101
        /*077e*/ 	.byte	0xff
	.zero		1


	//   ....[105]....
        /*0780*/ 	.word	0x00005c70
        /*0784*/ 	.word	0x000000cf
        /*0788*/ 	.word	0x00000110
        /*078c*/ 	.short	0x010a
        /*078e*/ 	.byte	0xff
	.zero		1


	//   ....[106]....
        /*0790*/ 	.word	0x00007020
        /*0794*/ 	.word	0x000000d2
        /*0798*/ 	.word	0x000000c0
        /*079c*/ 	.short	0x010a
        /*079e*/ 	.byte	0xff
	.zero		1


	//   ....[107]....
        /*07a0*/ 	.word	0x000070f0
        /*07a4*/ 	.word	0x000000d2
        /*07a8*/ 	.word	0x000000c0
        /*07ac*/ 	.short	0x010a
        /*07ae*/ 	.byte	0xff
	.zero		1


	//   ....[108]....
        /*07b0*/ 	.word	0x00007230
        /*07b4*/ 	.word	0x00000003
        /*07b8*/ 	.word	0x00000000
        /*07bc*/ 	.short	0x0101
        /*07be*/ 	.byte	0xff
	.zero		1


	//   ....[109]....
        /*07c0*/ 	.word	0x00007740
        /*07c4*/ 	.word	0x000000ff
        /*07c8*/ 	.word	0x00000000
        /*07cc*/ 	.short	0x0101
        /*07ce*/ 	.byte	0x05
	.zero		1


	//   ....[110]....
        /*07d0*/ 	.word	0x000086c0
        /*07d4*/ 	.word	0x00000003
        /*07d8*/ 	.word	0x00000160
        /*07dc*/ 	.short	0x010a
        /*07de*/ 	.byte	0xff
	.zero		1


	//   ....[111]....
        /*07e0*/ 	.word	0x00008720
        /*07e4*/ 	.word	0x00000002
        /*07e8*/ 	.word	0x00000060
        /*07ec*/ 	.short	0x010a
        /*07ee*/ 	.byte	0xff
	.zero		1


	//   ....[112]....
        /*07f0*/ 	.word	0x00008780
        /*07f4*/ 	.word	0x00000002
        /*07f8*/ 	.word	0x00000060
        /*07fc*/ 	.short	0x010a
        /*07fe*/ 	.byte	0xff
	.zero		1


	//   ....[113]....
        /*0800*/ 	.word	0x000087d0
        /*0804*/ 	.word	0x00000002
        /*0808*/ 	.word	0x000000f0
        /*080c*/ 	.short	0x010a
        /*080e*/ 	.byte	0xff
	.zero		1


	//   ....[114]....
        /*0810*/ 	.word	0x00008830
        /*0814*/ 	.word	0x00000000
        /*0818*/ 	.word	0x00000000
        /*081c*/ 	.short	0x010a
        /*081e*/ 	.byte	0xff
	.zero		1


	//   ....[115]....
        /*0820*/ 	.word	0x00008890
        /*0824*/ 	.word	0x00000000
        /*0828*/ 	.word	0x00000000
        /*082c*/ 	.short	0x010a
        /*082e*/ 	.byte	0xff
	.zero		1


	//   ....[116]....
        /*0830*/ 	.word	0x000088f0
        /*0834*/ 	.word	0x00000000
        /*0838*/ 	.word	0x00000000
        /*083c*/ 	.short	0x010a
        /*083e*/ 	.byte	0xff
	.zero		1


	//   ....[117]....
        /*0840*/ 	.word	0x00008950
        /*0844*/ 	.word	0x00000000
        /*0848*/ 	.word	0x00000000
        /*084c*/ 	.short	0x010a
        /*084e*/ 	.byte	0xff
	.zero		1


	//   ....[118]....
        /*0850*/ 	.word	0x000089b0
        /*0854*/ 	.word	0x00000000
        /*0858*/ 	.word	0x00000000
        /*085c*/ 	.short	0x010a
        /*085e*/ 	.byte	0xff
	.zero		1


	//   ....[119]....
        /*0860*/ 	.word	0x00008a10
        /*0864*/ 	.word	0x00000000
        /*0868*/ 	.word	0x00000000
        /*086c*/ 	.short	0x010a
        /*086e*/ 	.byte	0xff
	.zero		1


	//   ....[120]....
        /*0870*/ 	.word	0x00008a70
        /*0874*/ 	.word	0x00000000
        /*0878*/ 	.word	0x00000000
        /*087c*/ 	.short	0x010a
        /*087e*/ 	.byte	0xff
	.zero		1


	//   ....[121]....
        /*0880*/ 	.word	0x00008ad0
        /*0884*/ 	.word	0x00000000
        /*0888*/ 	.word	0x00000000
        /*088c*/ 	.short	0x010a
        /*088e*/ 	.byte	0xff
	.zero		1


	//   ....[122]....
        /*0890*/ 	.word	0x00008b30
        /*0894*/ 	.word	0x00000000
        /*0898*/ 	.word	0x00000000
        /*089c*/ 	.short	0x010a
        /*089e*/ 	.byte	0xff
	.zero		1


	//   ....[123]....
        /*08a0*/ 	.word	0x00008b90
        /*08a4*/ 	.word	0x00000000
        /*08a8*/ 	.word	0x00000000
        /*08ac*/ 	.short	0x010a
        /*08ae*/ 	.byte	0xff
	.zero		1


	//   ....[124]....
        /*08b0*/ 	.word	0x00008bf0
        /*08b4*/ 	.word	0x00000000
        /*08b8*/ 	.word	0x00000000
        /*08bc*/ 	.short	0x010a
        /*08be*/ 	.byte	0xff
	.zero		1


	//   ....[125]....
        /*08c0*/ 	.word	0x00008c40
        /*08c4*/ 	.word	0x00000000
        /*08c8*/ 	.word	0x00000150
        /*08cc*/ 	.short	0x010a
        /*08ce*/ 	.byte	0xff
	.zero		1


	//   ....[126]....
        /*08d0*/ 	.word	0x00008ca0
        /*08d4*/ 	.word	0x00000000
        /*08d8*/ 	.word	0x00000100
        /*08dc*/ 	.short	0x010a
        /*08de*/ 	.byte	0xff
	.zero		1


	//   ....[127]....
        /*08e0*/ 	.word	0x00008cf0
        /*08e4*/ 	.word	0x00000000
        /*08e8*/ 	.word	0x000000f0
        /*08ec*/ 	.short	0x010a
        /*08ee*/ 	.byte	0xff
	.zero		1


	//   ....[128]....
        /*08f0*/ 	.word	0x00008d50
        /*08f4*/ 	.word	0x00000000
        /*08f8*/ 	.word	0x00000100
        /*08fc*/ 	.short	0x010a
        /*08fe*/ 	.byte	0xff
	.zero		1


	//   ....[129]....
        /*0900*/ 	.word	0x00008da0
        /*0904*/ 	.word	0x00000000
        /*0908*/ 	.word	0x000000f0
        /*090c*/ 	.short	0x010a
        /*090e*/ 	.byte	0xff
	.zero		1


	//   ....[130]....
        /*0910*/ 	.word	0x00008e00
        /*0914*/ 	.word	0x00000003
        /*0918*/ 	.word	0x00000130
        /*091c*/ 	.short	0x010a
        /*091e*/ 	.byte	0xff
	.zero		1


	//   ....[131]....
        /*0920*/ 	.word	0x00008e60
        /*0924*/ 	.word	0x00000000
        /*0928*/ 	.word	0x00000000
        /*092c*/ 	.short	0x010a
        /*092e*/ 	.byte	0xff
	.zero		1


	//   ....[132]....
        /*0930*/ 	.word	0x00008ec0
        /*0934*/ 	.word	0x00000000
        /*0938*/ 	.word	0x00000000
        /*093c*/ 	.short	0x010a
        /*093e*/ 	.byte	0xff
	.zero		1


	//   ....[133]....
        /*0940*/ 	.word	0x00008f20
        /*0944*/ 	.word	0x00000000
        /*0948*/ 	.word	0x00000000
        /*094c*/ 	.short	0x010a
        /*094e*/ 	.byte	0xff
	.zero		1


	//   ....[134]....
        /*0950*/ 	.word	0x00008f80
        /*0954*/ 	.word	0x00000000
        /*0958*/ 	.word	0x00000000
        /*095c*/ 	.short	0x010a
        /*095e*/ 	.byte	0xff
	.zero		1


	//   ....[135]....
        /*0960*/ 	.word	0x00008fe0
        /*0964*/ 	.word	0x00000000
        /*0968*/ 	.word	0x00000000
        /*096c*/ 	.short	0x010a
        /*096e*/ 	.byte	0xff
	.zero		1


	//   ....[136]....
        /*0970*/ 	.word	0x00009030
        /*0974*/ 	.word	0x00000000
        /*0978*/ 	.word	0x000000f0
        /*097c*/ 	.short	0x010a
        /*097e*/ 	.byte	0xff
	.zero		1


	//   ....[137]....
        /*0980*/ 	.word	0x00009090
        /*0984*/ 	.word	0x00000000
        /*0988*/ 	.word	0x000000e8
        /*098c*/ 	.short	0x010a
        /*098e*/ 	.byte	0xff
	.zero		1


	//   ....[138]....
        /*0990*/ 	.word	0x000090f0
        /*0994*/ 	.word	0x00000003
        /*0998*/ 	.word	0x000000d0
        /*099c*/ 	.short	0x010a
        /*099e*/ 	.byte	0xff
	.zero		1


	//   ....[139]....
        /*09a0*/ 	.word	0x00009150
        /*09a4*/ 	.word	0x00000003
        /*09a8*/ 	.word	0x000000d8
        /*09ac*/ 	.short	0x010a
        /*09ae*/ 	.byte	0xff
	.zero		1


	//   ....[140]....
        /*09b0*/ 	.word	0x000091b0
        /*09b4*/ 	.word	0x00000000
        /*09b8*/ 	.word	0x000000d0
        /*09bc*/ 	.short	0x010a
        /*09be*/ 	.byte	0xff
	.zero		1


	//   ....[141]....
        /*09c0*/ 	.word	0x00009200
        /*09c4*/ 	.word	0x00000000
        /*09c8*/ 	.word	0x000000f0
        /*09cc*/ 	.short	0x010a
        /*09ce*/ 	.byte	0xff
	.zero		1


	//   ....[142]....
        /*09d0*/ 	.word	0x00009250
        /*09d4*/ 	.word	0x00000003
        /*09d8*/ 	.word	0x000000c0
        /*09dc*/ 	.short	0x010a
        /*09de*/ 	.byte	0xff
	.zero		1


	//   ....[143]....
        /*09e0*/ 	.word	0x000092a0
        /*09e4*/ 	.word	0x000000cf
        /*09e8*/ 	.word	0x00000110
        /*09ec*/ 	.short	0x010a
        /*09ee*/ 	.byte	0xff
	.zero		1


	//   ....[144]....
        /*09f0*/ 	.word	0x000092f0
        /*09f4*/ 	.word	0x000000d2
        /*09f8*/ 	.word	0x000000c0
        /*09fc*/ 	.short	0x010a
        /*09fe*/ 	.byte	0xff
	.zero		1


	//----- nvinfo : EIATTR_NUM_MBARRIERS
	.align		4
.L_47:
        /*0a00*/ 	.byte	0x03, 0x38
        /*0a02*/ 	.short	0x002e


	//----- nvinfo : EIATTR_EXIT_INSTR_OFFSETS
	.align		4
        /*0a04*/ 	.byte	0x04, 0x1c
        /*0a06*/ 	.short	(.L_49 - .L_48)


	//   ....[0]....
.L_48:
        /*0a08*/ 	.word	0x00002a50


	//   ....[1]....
        /*0a0c*/ 	.word	0x00002f40


	//   ....[2]....
        /*0a10*/ 	.word	0x00002fa0


	//   ....[3]....
        /*0a14*/ 	.word	0x00003dc0


	//   ....[4]....
        /*0a18*/ 	.word	0x00004ad0


	//   ....[5]....
        /*0a1c*/ 	.word	0x00004b10


	//   ....[6]....
        /*0a20*/ 	.word	0x000086b0


	//----- nvinfo : EIATTR_MAX_THREADS
	.align		4
.L_49:
        /*0a24*/ 	.byte	0x04, 0x05
        /*0a26*/ 	.short	(.L_51 - .L_50)
.L_50:
        /*0a28*/ 	.word	0x00000100
        /*0a2c*/ 	.word	0x00000001
        /*0a30*/ 	.word	0x00000001


	//----- nvinfo : EIATTR_CRS_STACK_SIZE
	.align		4
.L_51:
        /*0a34*/ 	.byte	0x04, 0x1e
        /*0a36*/ 	.short	(.L_53 - .L_52)
.L_52:
        /*0a38*/ 	.word	0x00000000


	//----- nvinfo : EIATTR_CBANK_PARAM_SIZE
	.align		4
.L_53:
        /*0a3c*/ 	.byte	0x03, 0x19
        /*0a3e*/ 	.short	0x0800


	//----- nvinfo : EIATTR_PARAM_CBANK
	.align		4
        /*0a40*/ 	.byte	0x04, 0x0a
        /*0a42*/ 	.short	(.L_55 - .L_54)
	.align		4
.L_54:
        /*0a44*/ 	.word	index@(.nv.constant0._ZN7cutlass13device_kernelINS_4gemm6kernel13GemmUniversalIN4cute5tupleIJiiiiEEENS1_10collective13CollectiveMmaINS1_35MainloopSm100TmaUmmaWarpSpecializedILi12ELi2ELi4ENS5_IJNS4_1CILi1EEESB_SB_EEEEENS5_IJNSA_ILi128EEESE_NSA_ILi64EEEEEENS_12float_e5m2_tENS5_IJlSB_lEEENS_12float_e4m3_tESI_NS4_8TiledMMAINS4_8MMA_AtomIJNS4_10MMA_TraitsINS4_19SM100_MMA_F8F6F4_SSEJSH_SJ_fSE_SE_NS4_17integral_constantINS4_4UMMA5MajorELSQ_0EEESR_NSO_INSP_7ScaleInELSS_0EEEST_EEEEEENS4_6LayoutISC_NS5_IJNSA_ILi0EEESX_SX_EEEEENS5_IJNS4_10UnderscoreES10_S10_EEEEENS4_13SM90_TMA_LOADENS4_14ComposedLayoutINS4_7SwizzleILi2ELi4ELi3EEENS4_18smem_ptr_flag_bitsILi8EEENSW_INS5_IJNSA_ILi8EEESF_EEENS5_IJSF_SB_EEEEEEEvNS4_8identityES13_S1D_vS1E_EENS_8epilogue10collective18CollectiveEpilogueINS1G_23Sm100TmaWarpSpecializedILi2ELi2ELi64ELb0ELb0EEEJSG_NS5_IJNSW_ISE_SB_EENSW_ISF_SB_EEEEESH_SI_SH_SI_NS1G_6fusion15FusionCallbacksIS1K_NS1O_17LinearCombinationISH_fSH_fLNS_15FloatRoundStyleE2EEESG_S1N_JEEENS4_5SM1004TMEM4LOAD26SM100_TMEM_LOAD_32dp32b64xES13_S1D_NS4_39AutoVectorizingCopyWithAssumedAlignmentILi128EEENS4_14SM90_TMA_STOREES1D_S1Z_S1Z_EEEvvEEEEvNT_6ParamsE)
        /*0a48*/ 	.short	0x0380
        /*0a4a*/ 	.short	0x0800


	//----- nvinfo : EIATTR_SW_WAR
	.align		4
.L_55:
        /*0a4c*/ 	.byte	0x04, 0x36
        /*0a4e*/ 	.short	(.L_57 - .L_56)
.L_56:
        /*0a50*/ 	.word	0x00000008
.L_57:


//--------------------- .nv.callgraph             --------------------------
	.section	.nv.callgraph,"",@"SHT_CUDA_CALLGRAPH"
	.align	4
	.sectionentsize	8
	.align		4
        /*0000*/ 	.word	0x00000000
	.align		4
        /*0004*/ 	.word	0xffffffff
	.align		4
        /*0008*/ 	.word	index@(_ZN7cutlass13device_kernelINS_4gemm6kernel13GemmUniversalIN4cute5tupleIJiiiiEEENS1_10collective13CollectiveMmaINS1_35MainloopSm100TmaUmmaWarpSpecializedILi12ELi2ELi4ENS5_IJNS4_1CILi1EEESB_SB_EEEEENS5_IJNSA_ILi128EEESE_NSA_ILi64EEEEEENS_12float_e5m2_tENS5_IJlSB_lEEENS_12float_e4m3_tESI_NS4_8TiledMMAINS4_8MMA_AtomIJNS4_10MMA_TraitsINS4_19SM100_MMA_F8F6F4_SSEJSH_SJ_fSE_SE_NS4_17integral_constantINS4_4UMMA5MajorELSQ_0EEESR_NSO_INSP_7ScaleInELSS_0EEEST_EEEEEENS4_6LayoutISC_NS5_IJNSA_ILi0EEESX_SX_EEEEENS5_IJNS4_10UnderscoreES10_S10_EEEEENS4_13SM90_TMA_LOADENS4_14ComposedLayoutINS4_7SwizzleILi2ELi4ELi3EEENS4_18smem_ptr_flag_bitsILi8EEENSW_INS5_IJNSA_ILi8EEESF_EEENS5_IJSF_SB_EEEEEEEvNS4_8identityES13_S1D_vS1E_EENS_8epilogue10collective18CollectiveEpilogueINS1G_23Sm100TmaWarpSpecializedILi2ELi2ELi64ELb0ELb0EEEJSG_NS5_IJNSW_ISE_SB_EENSW_ISF_SB_EEEEESH_SI_SH_SI_NS1G_6fusion15FusionCallbacksIS1K_NS1O_17LinearCombinationISH_fSH_fLNS_15FloatRoundStyleE2EEESG_S1N_JEEENS4_5SM1004TMEM4LOAD26SM100_TMEM_LOAD_32dp32b64xES13_S1D_NS4_39AutoVectorizingCopyWithAssumedAlignmentILi128EEENS4_14SM90_TMA_STOREES1D_S1Z_S1Z_EEEvvEEEEvNT_6ParamsE)
	.align		4
        /*000c*/ 	.word	index@(__assertfail)
	.align		4
        /*0010*/ 	.word	0x00000000
	.align		4
        /*0014*/ 	.word	0xfffffffe
	.align		4
        /*0018*/ 	.word	0x00000000
	.align		4
        /*001c*/ 	.word	0xfffffffd
	.align		4
        /*0020*/ 	.word	0x00000000
	.align		4
        /*0024*/ 	.word	0xfffffffc


//--------------------- .nv.constant4             --------------------------
	.section	.nv.constant4,"a",@progbits
	.align	8
	.align		8
.nv.constant4:
        /*0000*/ 	.dword	__assertfail
	.align		8
        /*0008*/ 	.dword	__unnamed_1
	.align		8
        /*0010*/ 	.dword	__unnamed_2
	.align		8
        /*0018*/ 	.dword	_ZN40_INTERNAL_6bb0b4b4_4_k_cu_38c550ef_193794cuda3std3__45__cpo5beginE
	.align		8
        /*0020*/ 	.dword	_ZN40_INTERNAL_6bb0b4b4_4_k_cu_38c550ef_193794cuda3std3__45__cpo3endE
	.align		8
        /*0028*/ 	.dword	_ZN40_INTERNAL_6bb0b4b4_4_k_cu_38c550ef_193794cuda3std3__45__cpo6cbeginE
	.align		8
        /*0030*/ 	.dword	_ZN40_INTERNAL_6bb0b4b4_4_k_cu_38c550ef_193794cuda3std3__45__cpo4cendE
	.align		8
        /*0038*/ 	.dword	_ZN40_INTERNAL_6bb0b4b4_4_k_cu_38c550ef_193794cuda3std3__442_GLOBAL__N__6bb0b4b4_4_k_cu_38c550ef_193796ignoreE
	.align		8
        /*0040*/ 	.dword	_ZN40_INTERNAL_6bb0b4b4_4_k_cu_38c550ef_193794cuda3std3__419piecewise_constructE
	.align		8
        /*0048*/ 	.dword	_ZN40_INTERNAL_6bb0b4b4_4_k_cu_38c550ef_193794cuda3std3__48in_placeE
	.align		8
        /*0050*/ 	.dword	_ZN40_INTERNAL_6bb0b4b4_4_k_cu_38c550ef_193794cuda3std6ranges3__45__cpo4swapE
	.align		8
        /*0058*/ 	.dword	_ZN40_INTERNAL_6bb0b4b4_4_k_cu_38c550ef_193794cuda3std6ranges3__45__cpo9iter_moveE
	.align		8
        /*0060*/ 	.dword	_ZN40_INTERNAL_6bb0b4b4_4_k_cu_38c550ef_193794cute7productE
	.align		8
        /*0068*/ 	.dword	_ZN40_INTERNAL_6bb0b4b4_4_k_cu_38c550ef_193794cute1_E
	.align		8
        /*0070*/ 	.dword	$str$25
	.align		8
        /*0078*/ 	.dword	$str$26
	.align		8
        /*0080*/ 	.dword	$str$27
	.align		8
        /*0088*/ 	.dword	$str$28


//--------------------- .text._ZN7cutlass13device_kernelINS_4gemm6kernel13GemmUniversalIN4cute5tupleIJiiiiEEENS1_10collective13CollectiveMmaINS1_35MainloopSm100TmaUmmaWarpSpecializedILi12ELi2ELi4ENS5_IJNS4_1CILi1EEESB_SB_EEEEENS5_IJNSA_ILi128EEESE_NSA_ILi64EEEEEENS_12float_e5m2_tENS5_IJlSB_lEEENS_12float_e4m3_tESI_NS4_8TiledMMAINS4_8MMA_AtomIJNS4_10MMA_TraitsINS4_19SM100_MMA_F8F6F4_SSEJSH_SJ_fSE_SE_NS4_17integral_constantINS4_4UMMA5MajorELSQ_0EEESR_NSO_INSP_7ScaleInELSS_0EEEST_EEEEEENS4_6LayoutISC_NS5_IJNSA_ILi0EEESX_SX_EEEEENS5_IJNS4_10UnderscoreES10_S10_EEEEENS4_13SM90_TMA_LOADENS4_14ComposedLayoutINS4_7SwizzleILi2ELi4ELi3EEENS4_18smem_ptr_flag_bitsILi8EEENSW_INS5_IJNSA_ILi8EEESF_EEENS5_IJSF_SB_EEEEEEEvNS4_8identityES13_S1D_vS1E_EENS_8epilogue10collective18CollectiveEpilogueINS1G_23Sm100TmaWarpSpecializedILi2ELi2ELi64ELb0ELb0EEEJSG_NS5_IJNSW_ISE_SB_EENSW_ISF_SB_EEEEESH_SI_SH_SI_NS1G_6fusion15FusionCallbacksIS1K_NS1O_17LinearCombinationISH_fSH_fLNS_15FloatRoundStyleE2EEESG_S1N_JEEENS4_5SM1004TMEM4LOAD26SM100_TMEM_LOAD_32dp32b64xES13_S1D_NS4_39AutoVectorizingCopyWithAssumedAlignmentILi128EEENS4_14SM90_TMA_STOREES1D_S1Z_S1Z_EEEvvEEEEvNT_6ParamsE --------------------------
	.section	.text._ZN7cutlass13device_kernelINS_4gemm6kernel13GemmUniversalIN4cute5tupleIJiiiiEEENS1_10collective13CollectiveMmaINS1_35MainloopSm100TmaUmmaWarpSpecializedILi12ELi2ELi4ENS5_IJNS4_1CILi1EEESB_SB_EEEEENS5_IJNSA_ILi128EEESE_NSA_ILi64EEEEEENS_12float_e5m2_tENS5_IJlSB_lEEENS_12float_e4m3_tESI_NS4_8TiledMMAINS4_8MMA_AtomIJNS4_10MMA_TraitsINS4_19SM100_MMA_F8F6F4_SSEJSH_SJ_fSE_SE_NS4_17integral_constantINS4_4UMMA5MajorELSQ_0EEESR_NSO_INSP_7ScaleInELSS_0EEEST_EEEEEENS4_6LayoutISC_NS5_IJNSA_ILi0EEESX_SX_EEEEENS5_IJNS4_10UnderscoreES10_S10_EEEEENS4_13SM90_TMA_LOADENS4_14ComposedLayoutINS4_7SwizzleILi2ELi4ELi3EEENS4_18smem_ptr_flag_bitsILi8EEENSW_INS5_IJNSA_ILi8EEESF_EEENS5_IJSF_SB_EEEEEEEvNS4_8identityES13_S1D_vS1E_EENS_8epilogue10collective18CollectiveEpilogueINS1G_23Sm100TmaWarpSpecializedILi2ELi2ELi64ELb0ELb0EEEJSG_NS5_IJNSW_ISE_SB_EENSW_ISF_SB_EEEEESH_SI_SH_SI_NS1G_6fusion15FusionCallbacksIS1K_NS1O_17LinearCombinationISH_fSH_fLNS_15FloatRoundStyleE2EEESG_S1N_JEEENS4_5SM1004TMEM4LOAD26SM100_TMEM_LOAD_32dp32b64xES13_S1D_NS4_39AutoVectorizingCopyWithAssumedAlignmentILi128EEENS4_14SM90_TMA_STOREES1D_S1Z_S1Z_EEEvvEEEEvNT_6ParamsE,"ax",@progbits
	.align	128
.text._ZN7cutlass13device_kernelINS_4gemm6kernel13GemmUniversalIN4cute5tupleIJiiiiEEENS1_10collective13CollectiveMmaINS1_35MainloopSm100TmaUmmaWarpSpecializedILi12ELi2ELi4ENS5_IJNS4_1CILi1EEESB_SB_EEEEENS5_IJNSA_ILi128EEESE_NSA_ILi64EEEEEENS_12float_e5m2_tENS5_IJlSB_lEEENS_12float_e4m3_tESI_NS4_8TiledMMAINS4_8MMA_AtomIJNS4_10MMA_TraitsINS4_19SM100_MMA_F8F6F4_SSEJSH_SJ_fSE_SE_NS4_17integral_constantINS4_4UMMA5MajorELSQ_0EEESR_NSO_INSP_7ScaleInELSS_0EEEST_EEEEEENS4_6LayoutISC_NS5_IJNSA_ILi0EEESX_SX_EEEEENS5_IJNS4_10UnderscoreES10_S10_EEEEENS4_13SM90_TMA_LOADENS4_14ComposedLayoutINS4_7SwizzleILi2ELi4ELi3EEENS4_18smem_ptr_flag_bitsILi8EEENSW_INS5_IJNSA_ILi8EEESF_EEENS5_IJSF_SB_EEEEEEEvNS4_8identityES13_S1D_vS1E_EENS_8epilogue10collective18CollectiveEpilogueINS1G_23Sm100TmaWarpSpecializedILi2ELi2ELi64ELb0ELb0EEEJSG_NS5_IJNSW_ISE_SB_EENSW_ISF_SB_EEEEESH_SI_SH_SI_NS1G_6fusion15FusionCallbacksIS1K_NS1O_17LinearCombinationISH_fSH_fLNS_15FloatRoundStyleE2EEESG_S1N_JEEENS4_5SM1004TMEM4LOAD26SM100_TMEM_LOAD_32dp32b64xES13_S1D_NS4_39AutoVectorizingCopyWithAssumedAlignmentILi128EEENS4_14SM90_TMA_STOREES1D_S1Z_S1Z_EEEvvEEEEvNT_6ParamsE:
        .type           _ZN7cutlass13device_kernelINS_4gemm6kernel13GemmUniversalIN4cute5tupleIJiiiiEEENS1_10collective13CollectiveMmaINS1_35MainloopSm100TmaUmmaWarpSpecializedILi12ELi2ELi4ENS5_IJNS4_1CILi1EEESB_SB_EEEEENS5_IJNSA_ILi128EEESE_NSA_ILi64EEEEEENS_12float_e5m2_tENS5_IJlSB_lEEENS_12float_e4m3_tESI_NS4_8TiledMMAINS4_8MMA_AtomIJNS4_10MMA_TraitsINS4_19SM100_MMA_F8F6F4_SSEJSH_SJ_fSE_SE_NS4_17integral_constantINS4_4UMMA5MajorELSQ_0EEESR_NSO_INSP_7ScaleInELSS_0EEEST_EEEEEENS4_6LayoutISC_NS5_IJNSA_ILi0EEESX_SX_EEEEENS5_IJNS4_10UnderscoreES10_S10_EEEEENS4_13SM90_TMA_LOADENS4_14ComposedLayoutINS4_7SwizzleILi2ELi4ELi3EEENS4_18smem_ptr_flag_bitsILi8EEENSW_INS5_IJNSA_ILi8EEESF_EEENS5_IJSF_SB_EEEEEEEvNS4_8identityES13_S1D_vS1E_EENS_8epilogue10collective18CollectiveEpilogueINS1G_23Sm100TmaWarpSpecializedILi2ELi2ELi64ELb0ELb0EEEJSG_NS5_IJNSW_ISE_SB_EENSW_ISF_SB_EEEEESH_SI_SH_SI_NS1G_6fusion15FusionCallbacksIS1K_NS1O_17LinearCombinationISH_fSH_fLNS_15FloatRoundStyleE2EEESG_S1N_JEEENS4_5SM1004TMEM4LOAD26SM100_TMEM_LOAD_32dp32b64xES13_S1D_NS4_39AutoVectorizingCopyWithAssumedAlignmentILi128EEENS4_14SM90_TMA_STOREES1D_S1Z_S1Z_EEEvvEEEEvNT_6ParamsE,@function
        .size           _ZN7cutlass13device_kernelINS_4gemm6kernel13GemmUniversalIN4cute5tupleIJiiiiEEENS1_10collective13CollectiveMmaINS1_35MainloopSm100TmaUmmaWarpSpecializedILi12ELi2ELi4ENS5_IJNS4_1CILi1EEESB_SB_EEEEENS5_IJNSA_ILi128EEESE_NSA_ILi64EEEEEENS_12float_e5m2_tENS5_IJlSB_lEEENS_12float_e4m3_tESI_NS4_8TiledMMAINS4_8MMA_AtomIJNS4_10MMA_TraitsINS4_19SM100_MMA_F8F6F4_SSEJSH_SJ_fSE_SE_NS4_17integral_constantINS4_4UMMA5MajorELSQ_0EEESR_NSO_INSP_7ScaleInELSS_0EEEST_EEEEEENS4_6LayoutISC_NS5_IJNSA_ILi0EEESX_SX_EEEEENS5_IJNS4_10UnderscoreES10_S10_EEEEENS4_13SM90_TMA_LOADENS4_14ComposedLayoutINS4_7SwizzleILi2ELi4ELi3EEENS4_18smem_ptr_flag_bitsILi8EEENSW_INS5_IJNSA_ILi8EEESF_EEENS5_IJSF_SB_EEEEEEEvNS4_8identityES13_S1D_vS1E_EENS_8epilogue10collective18CollectiveEpilogueINS1G_23Sm100TmaWarpSpecializedILi2ELi2ELi64ELb0ELb0EEEJSG_NS5_IJNSW_ISE_SB_EENSW_ISF_SB_EEEEESH_SI_SH_SI_NS1G_6fusion15FusionCallbacksIS1K_NS1O_17LinearCombinationISH_fSH_fLNS_15FloatRoundStyleE2EEESG_S1N_JEEENS4_5SM1004TMEM4LOAD26SM100_TMEM_LOAD_32dp32b64xES13_S1D_NS4_39AutoVectorizingCopyWithAssumedAlignmentILi128EEENS4_14SM90_TMA_STOREES1D_S1Z_S1Z_EEEvvEEEEvNT_6ParamsE,(.L_x_168 - _ZN7cutlass13device_kernelINS_4gemm6kernel13GemmUniversalIN4cute5tupleIJiiiiEEENS1_10collective13CollectiveMmaINS1_35MainloopSm100TmaUmmaWarpSpecializedILi12ELi2ELi4ENS5_IJNS4_1CILi1EEESB_SB_EEEEENS5_IJNSA_ILi128EEESE_NSA_ILi64EEEEEENS_12float_e5m2_tENS5_IJlSB_lEEENS_12float_e4m3_tESI_NS4_8TiledMMAINS4_8MMA_AtomIJNS4_10MMA_TraitsINS4_19SM100_MMA_F8F6F4_SSEJSH_SJ_fSE_SE_NS4_17integral_constantINS4_4UMMA5MajorELSQ_0EEESR_NSO_INSP_7ScaleInELSS_0EEEST_EEEEEENS4_6LayoutISC_NS5_IJNSA_ILi0EEESX_SX_EEEEENS5_IJNS4_10UnderscoreES10_S10_EEEEENS4_13SM90_TMA_LOADENS4_14ComposedLayoutINS4_7SwizzleILi2ELi4ELi3EEENS4_18smem_ptr_flag_bitsILi8EEENSW_INS5_IJNSA_ILi8EEESF_EEENS5_IJSF_SB_EEEEEEEvNS4_8identityES13_S1D_vS1E_EENS_8epilogue10collective18CollectiveEpilogueINS1G_23Sm100TmaWarpSpecializedILi2ELi2ELi64ELb0ELb0EEEJSG_NS5_IJNSW_ISE_SB_EENSW_ISF_SB_EEEEESH_SI_SH_SI_NS1G_6fusion15FusionCallbacksIS1K_NS1O_17LinearCombinationISH_fSH_fLNS_15FloatRoundStyleE2EEESG_S1N_JEEENS4_5SM1004TMEM4LOAD26SM100_TMEM_LOAD_32dp32b64xES13_S1D_NS4_39AutoVectorizingCopyWithAssumedAlignmentILi128EEENS4_14SM90_TMA_STOREES1D_S1Z_S1Z_EEEvvEEEEvNT_6ParamsE)
        .other          _ZN7cutlass13device_kernelINS_4gemm6kernel13GemmUniversalIN4cute5tupleIJiiiiEEENS1_10collective13CollectiveMmaINS1_35MainloopSm100TmaUmmaWarpSpecializedILi12ELi2ELi4ENS5_IJNS4_1CILi1EEESB_SB_EEEEENS5_IJNSA_ILi128EEESE_NSA_ILi64EEEEEENS_12float_e5m2_tENS5_IJlSB_lEEENS_12float_e4m3_tESI_NS4_8TiledMMAINS4_8MMA_AtomIJNS4_10MMA_TraitsINS4_19SM100_MMA_F8F6F4_SSEJSH_SJ_fSE_SE_NS4_17integral_constantINS4_4UMMA5MajorELSQ_0EEESR_NSO_INSP_7ScaleInELSS_0EEEST_EEEEEENS4_6LayoutISC_NS5_IJNSA_ILi0EEESX_SX_EEEEENS5_IJNS4_10UnderscoreES10_S10_EEEEENS4_13SM90_TMA_LOADENS4_14ComposedLayoutINS4_7SwizzleILi2ELi4ELi3EEENS4_18smem_ptr_flag_bitsILi8EEENSW_INS5_IJNSA_ILi8EEESF_EEENS5_IJSF_SB_EEEEEEEvNS4_8identityES13_S1D_vS1E_EENS_8epilogue10collective18CollectiveEpilogueINS1G_23Sm100TmaWarpSpecializedILi2ELi2ELi64ELb0ELb0EEEJSG_NS5_IJNSW_ISE_SB_EENSW_ISF_SB_EEEEESH_SI_SH_SI_NS1G_6fusion15FusionCallbacksIS1K_NS1O_17LinearCombinationISH_fSH_fLNS_15FloatRoundStyleE2EEESG_S1N_JEEENS4_5SM1004TMEM4LOAD26SM100_TMEM_LOAD_32dp32b64xES13_S1D_NS4_39AutoVectorizingCopyWithAssumedAlignmentILi128EEENS4_14SM90_TMA_STOREES1D_S1Z_S1Z_EEEvvEEEEvNT_6ParamsE,@"STO_CUDA_ENTRY STV_DEFAULT"
_ZN7cutlass13device_kernelINS_4gemm6kernel13GemmUniversalIN4cute5tupleIJiiiiEEENS1_10collective13CollectiveMmaINS1_35MainloopSm100TmaUmmaWarpSpecializedILi12ELi2ELi4ENS5_IJNS4_1CILi1EEESB_SB_EEEEENS5_IJNSA_ILi128EEESE_NSA_ILi64EEEEEENS_12float_e5m2_tENS5_IJlSB_lEEENS_12float_e4m3_tESI_NS4_8TiledMMAINS4_8MMA_AtomIJNS4_10MMA_TraitsINS4_19SM100_MMA_F8F6F4_SSEJSH_SJ_fSE_SE_NS4_17integral_constantINS4_4UMMA5MajorELSQ_0EEESR_NSO_INSP_7ScaleInELSS_0EEEST_EEEEEENS4_6LayoutISC_NS5_IJNSA_ILi0EEESX_SX_EEEEENS5_IJNS4_10UnderscoreES10_S10_EEEEENS4_13SM90_TMA_LOADENS4_14ComposedLayoutINS4_7SwizzleILi2ELi4ELi3EEENS4_18smem_ptr_flag_bitsILi8EEENSW_INS5_IJNSA_ILi8EEESF_EEENS5_IJSF_SB_EEEEEEEvNS4_8identityES13_S1D_vS1E_EENS_8epilogue10collective18CollectiveEpilogueINS1G_23Sm100TmaWarpSpecializedILi2ELi2ELi64ELb0ELb0EEEJSG_NS5_IJNSW_ISE_SB_EENSW_ISF_SB_EEEEESH_SI_SH_SI_NS1G_6fusion15FusionCallbacksIS1K_NS1O_17LinearCombinationISH_fSH_fLNS_15FloatRoundStyleE2EEESG_S1N_JEEENS4_5SM1004TMEM4LOAD26SM100_TMEM_LOAD_32dp32b64xES13_S1D_NS4_39AutoVectorizingCopyWithAssumedAlignmentILi128EEENS4_14SM90_TMA_STOREES1D_S1Z_S1Z_EEEvvEEEEvNT_6ParamsE:
[----:B------:R-:W1:Y:S01]  /*0000*/  LDC R1, c[0x0][0x37c] ;  /* 0x0000df00ff017b82 */ /* 0x000e620000000800 */
[----:B------:R-:W2:Y:S01]  /*0010*/  S2R R189, SR_TID.X ;  /* 0x0000000000bd7919 */ /* 0x000ea20000002100 */
[----:B------:R-:W3:Y:S01]  /*0020*/  LDCU.64 UR4, c[0x0][0x890] ;  /* 0x00011200ff0477ac */ /* 0x000ee20008000a00 */
[----:B------:R-:W-:Y:S02]  /*0030*/  PRMT R171, RZ, 0x7610, R171 ;  /* 0x00007610ffab7816 */ /* 0x000fe400000000ab */
[----:B------:R-:W-:Y:S01]  /*0040*/  ELECT P5, URZ, PT ;  /* 0x0000000000ff782f */ /* 0x000fe200038a0000 */
[----:B------:R-:W4:Y:S01]  /*0050*/  LDCU.64 UR46, c[0x0][0x358] ;  /* 0x00006b00ff2e77ac */ /* 0x000f220008000a00 */
[----:B---3--:R-:W-:-:S04]  /*0060*/  UISETP.NE.U32.AND UP0, UPT, UR4, URZ, UPT ;  /* 0x000000ff0400728c */ /* 0x008fc8000bf05070 */
[----:B------:R-:W-:Y:S01]  /*0070*/  UISETP.NE.AND.EX UP0, UPT, UR5, URZ, UPT, UP0 ;  /* 0x000000ff0500728c */ /* 0x000fe2000bf05300 */
[----:B--2---:R-:W-:-:S05]  /*0080*/  SHF.R.U32.HI R173, RZ, 0x5, R189 ;  /* 0x00000005ffad7819 */ /* 0x004fca00000116bd */
[----:B------:R-:W2:Y:S02]  /*0090*/  SHFL.IDX PT, R0, R173, RZ, 0x1f ;  /* 0x00001fffad007589 */ /* 0x000ea400000e0000 */
[----:B--2---:R-:W-:Y:S01]  /*00a0*/  R2UR UR8, R0 ;  /* 0x00000000000872ca */ /* 0x004fe200000e0000 */
[----:B-1--4-:R-:W-:-:S14]  /*00b0*/  BRA.U UP0, `(.L_x_0) ;  /* 0x00000001002c7547 */ /* 0x012fdc000b800000 */
[----:B------:R-:W1:Y:S02]  /*00c0*/  LDCU.64 UR6, c[0x0][0x888] ;  /* 0x00011100ff0677ac */ /* 0x000e640008000a00 */
[----:B-1----:R-:W-:-:S04]  /*00d0*/  UISETP.NE.U32.AND UP0, UPT, UR6, URZ, UPT ;  /* 0x000000ff0600728c */ /* 0x002fc8000bf05070 */
[----:B------:R-:W-:-:S09]  /*00e0*/  UISETP.NE.AND.EX UP0, UPT, UR7, URZ, UPT, UP0 ;  /* 0x000000ff0700728c */ /* 0x000fd2000bf05300 */
[----:B------:R-:W-:Y:S05]  /*00f0*/  BRA.U !UP0, `(.L_x_1) ;  /* 0x0000000108107547 */ /* 0x000fea000b800000 */
[----:B------:R-:W1:Y:S02]  /*0100*/  LDC.64 R2, c[0x0][0x888] ;  /* 0x00022200ff027b82 */ /* 0x000e640000000a00 */
[----:B-1----:R1:W5:Y:S01]  /*0110*/  LDG.E R81, desc[UR46][R2.64] ;  /* 0x0000002e02517981 */ /* 0x002362000c1e1900 */
[----:B------:R-:W-:Y:S01]  /*0120*/  HFMA2 R171, -RZ, RZ, 0, 5.9604644775390625e-08 ;  /* 0x00000001ffab7431 */ /* 0x000fe200000001ff */
[----:B------:R-:W-:Y:S05]  /*0130*/  BRA `(.L_x_0) ;  /* 0x00000000000c7947 */ /* 0x000fea0003800000 */
.L_x_1:
[----:B------:R-:W1:Y:S01]  /*0140*/  LDCU UR6, c[0x0][0x880] ;  /* 0x00011000ff0677ac */ /* 0x000e620008000800 */
[----:B------:R-:W-:Y:S01]  /*0150*/  HFMA2 R171, -RZ, RZ, 0, 5.9604644775390625e-08 ;  /* 0x00000001ffab7431 */ /* 0x000fe200000001ff */
[----:B-1----:R-:W-:-:S07]  /*0160*/  MOV R81, UR6 ;  /* 0x0000000600517c02 */ /* 0x002fce0008000f00 */
.L_x_0:
[----:B------:R-:W2:Y:S02]  /*0170*/  LDCU.64 UR6, c[0x0][0x8b0] ;  /* 0x00011600ff0677ac */ /* 0x000ea40008000a00 */
[----:B--2---:R-:W-:-:S04]  /*0180*/  UISETP.NE.U32.AND UP0, UPT, UR6, URZ, UPT ;  /* 0x000000ff0600728c */ /* 0x004fc8000bf05070 */
[----:B------:R-:W-:-:S09]  /*0190*/  UISETP.NE.AND.EX UP0, UPT, UR7, URZ, UPT, UP0 ;  /* 0x000000ff0700728c */ /* 0x000fd2000bf05300 */
[----:B------:R-:W-:Y:S05]  /*01a0*/  BRA.U UP0, `(.L_x_2) ;  /* 0x0000000100247547 */ /* 0x000fea000b800000 */
[----:B------:R-:W2:Y:S02]  /*01b0*/  LDCU.64 UR6, c[0x0][0x8a8] ;  /* 0x00011500ff0677ac */ /* 0x000ea40008000a00 */
[----:B--2---:R-:W-:-:S04]  /*01c0*/  UISETP.NE.U32.AND UP0, UPT, UR6, URZ, UPT ;  /* 0x000000ff0600728c */ /* 0x004fc8000bf05070 */
[----:B------:R-:W-:-:S09]  /*01d0*/  UISETP.NE.AND.EX UP0, UPT, UR7, URZ, UPT, UP0 ;  /* 0x000000ff0700728c */ /* 0x000fd2000bf05300 */
[----:B------:R-:W-:Y:S05]  /*01e0*/  BRA.U !UP0, `(.L_x_3) ;  /* 0x00000001080c7547 */ /* 0x000fea000b800000 */
[----:B------:R-:W2:Y:S02]  /*01f0*/  LDC.64 R78, c[0x0][0x8a8] ;  /* 0x00022a00ff4e7b82 */ /* 0x000ea40000000a00 */
[----:B--2---:R2:W5:Y:S01]  /*0200*/  LDG.E R78, desc[UR46][R78.64] ;  /* 0x0000002e4e4e7981 */ /* 0x004562000c1e1900 */
[----:B------:R-:W-:Y:S05]  /*0210*/  BRA `(.L_x_2) ;  /* 0x0000000000087947 */ /* 0x000fea0003800000 */
.L_x_3:
[----:B------:R-:W2:Y:S02]  /*0220*/  LDCU UR6, c[0x0][0x8a0] ;  /* 0x00011400ff0677ac */ /* 0x000ea40008000800 */
[----:B--2---:R-:W-:Y:S02]  /*0230*/  MOV R78, UR6 ;  /* 0x00000006004e7c02 */ /* 0x004fe40008000f00 */
.L_x_2:
[----:B------:R-:W-:Y:S01]  /*0240*/  IMAD.U32 R0, RZ, RZ, UR8 ;  /* 0x00000008ff007e24 */ /* 0x000fe2000f8e00ff */
[----:B------:R-:W-:Y:S04]  /*0250*/  BSSY.RECONVERGENT B0, `(.L_x_4) ;  /* 0x000000c000007945 */ /* 0x000fe80003800200 */
[C---:B------:R-:W-:Y:S02]  /*0260*/  ISETP.NE.OR P1, PT, R0.reuse, 0x1, !P5 ;  /* 0x000000010000780c */ /* 0x040fe40006f25670 */
[----:B------:R-:W-:-:S11]  /*0270*/  ISETP.NE.OR P0, PT, R0, 0x3, !P5 ;  /* 0x000000030000780c */ /* 0x000fd60006f05670 */
[----:B------:R-:W-:Y:S05]  /*0280*/  @P1 BRA `(.L_x_5) ;  /* 0x0000000000201947 */ /* 0x000fea0003800000 */
[----:B------:R-:W3:Y:S02]  /*0290*/  LDCU.64 UR6, c[0x0][0x348] ;  /* 0x00006900ff0677ac */ /* 0x000ee40008000a00 */
[----:B---3--:R-:W-:Y:S02]  /*02a0*/  UIADD3 UR10, UP1, UPT, UR6, 0x80, URZ ;  /* 0x00000080060a7890 */ /* 0x008fe4000ff3e0ff */
[----:B------:R-:W-:Y:S02]  /*02b0*/  UIADD3 UR6, UP0, UPT, UR6, 0x180, URZ ;  /* 0x0000018006067890 */ /* 0x000fe4000ff1e0ff */
[----:B------:R-:W-:Y:S02]  /*02c0*/  UIADD3.X UR11, UPT, UPT, URZ, UR7, URZ, UP1, !UPT ;  /* 0x00000007ff0b7290 */ /* 0x000fe40008ffe4ff */
[----:B------:R-:W-:-:S07]  /*02d0*/  UIADD3.X UR7, UPT, UPT, URZ, UR7, URZ, UP0, !UPT ;  /* 0x00000007ff077290 */ /* 0x000fce00087fe4ff */
[----:B------:R3:W-:Y:S02]  /*02e0*/  UTMACCTL.PF [UR10] ;  /* 0x000000000a0079b9 */ /* 0x0007e40008040000 */
[----:B------:R3:W-:Y:S02]  /*02f0*/  UTMACCTL.PF [UR6] ;  /* 0x00000000060079b9 */ /* 0x0007e40008040000 */
[----:B---3--:R-:W-:Y:S01]  /*0300*/  NOP ;  /* 0x0000000000007918 */ /* 0x008fe20000000000 */
.L_x_5:
[----:B------:R-:W-:Y:S05]  /*0310*/  BSYNC.RECONVERGENT B0 ;  /* 0x0000000000007941 */ /* 0x000fea0003800200 */
.L_x_4:
[----:B------:R-:W-:Y:S04]  /*0320*/  BSSY.RECONVERGENT B0, `(.L_x_6) ;  /* 0x000000a000007945 */ /* 0x000fe80003800200 */
        /* <DEDUP_REMOVED lines=9> */
.L_x_7:
[----:B------:R-:W-:Y:S05]  /*03c0*/  BSYNC.RECONVERGENT B0 ;  /* 0x0000000000007941 */ /* 0x000fea0003800200 */
.L_x_6:
[----:B------:R-:W3:Y:S01]  /*03d0*/  LDCU.64 UR6, c[0x0][0x888] ;  /* 0x00011100ff0677ac */ /* 0x000ee20008000a00 */
[----:B------:R-:W-:Y:S02]  /*03e0*/  UISETP.EQ.U32.AND UP1, UPT, UR4, URZ, UPT ;  /* 0x000000ff0400728c */ /* 0x000fe4000bf22070 */
[----:B------:R-:W-:Y:S02]  /*03f0*/  UPLOP3.LUT UP2, UPT, UPT, UPT, UPT, 0x80, 0x8 ;  /* 0x000000000008789c */ /* 0x000fe40003f4f070 */
[----:B---3--:R-:W-:-:S04]  /*0400*/  UISETP.NE.U32.AND UP0, UPT, UR6, URZ, UPT ;  /* 0x000000ff0600728c */ /* 0x008fc8000bf05070 */
[----:B------:R-:W-:-:S04]  /*0410*/  UISETP.NE.AND.EX UP0, UPT, UR7, URZ, UPT, UP0 ;  /* 0x000000ff0700728c */ /* 0x000fc8000bf05300 */
[----:B------:R-:W-:-:S04]  /*0420*/  UISETP.EQ.OR.EX UP3, UPT, UR5, URZ, !UP0, UP1 ;  /* 0x000000ff0500728c */ /* 0x000fc8000c762710 */
[----:B------:R-:W-:-:S05]  /*0430*/  UP2UR UR50, UPR, URZ, 0x8 ;  /* 0x00000008ff327883 */ /* 0x000fca0008000000 */
[----:B------:R-:W-:Y:S07]  /*0440*/  BRA.U !UP3, `(.L_x_8) ;  /* 0x000000010b207547 */ /* 0x000fee000b800000 */
[----:B------:R-:W-:Y:S01]  /*0450*/  UISETP.NE.U32.AND UP2, UPT, UR4, URZ, UPT ;  /* 0x000000ff0400728c */ /* 0x000fe2000bf45070 */
[----:B-----5:R-:W-:Y:S01]  /*0460*/  FSETP.NEU.AND P0, PT, R81, RZ, PT ;  /* 0x000000ff5100720b */ /* 0x020fe20003f0d000 */
[----:B------:R-:W-:Y:S02]  /*0470*/  USEL UR4, URZ, 0xffffffff, UP0 ;  /* 0xffffffffff047887 */ /* 0x000fe40008000000 */
[----:B------:R-:W-:-:S10]  /*0480*/  UISETP.NE.AND.EX UP2, UPT, UR5, URZ, UPT, UP2 ;  /* 0x000000ff0500728c */ /* 0x000fd4000bf45320 */
[----:B------:R-:W-:Y:S01]  /*0490*/  VOTEU.ANY UP1, P0 ;  /* 0x0000000000ff7886 */ /* 0x000fe20000020100 */
[----:B------:R-:W-:-:S04]  /*04a0*/  @!UP2 USEL UR4, URZ, 0xffffffff, UP1 ;  /* 0xffffffffff04a887 */ /* 0x000fc80008800000 */
[----:B------:R-:W-:-:S04]  /*04b0*/  ULOP3.LUT UR4, UR4, 0x1, URZ, 0xc0, !UPT ;  /* 0x0000000104047892 */ /* 0x000fc8000f8ec0ff */
[----:B------:R-:W-:-:S11]  /*04c0*/  UISETP.NE.U32.AND UP2, UPT, UR4, 0x1, UPT ;  /* 0x000000010400788c */ /* 0x000fd6000bf45070 */
.L_x_8:
[----:B-1----:R-:W1:Y:S01]  /*04d0*/  SHFL.IDX PT, R2, R173, RZ, 0x1f ;  /* 0x00001fffad027589 */ /* 0x002e6200000e0000 */
[----:B------:R-:W-:-:S04]  /*04e0*/  UISETP.NE.AND UP1, UPT, UR8, 0x2, UPT ;  /* 0x000000020800788c */ /* 0x000fc8000bf25270 */
[----:B------:R-:W-:Y:S01]  /*04f0*/  USEL UR6, URZ, 0x1, UP1 ;  /* 0x00000001ff067887 */ /* 0x000fe20008800000 */
[----:B-1----:R-:W-:-:S13]  /*0500*/  ISETP.NE.AND P0, PT, R2, RZ, PT ;  /* 0x000000ff0200720c */ /* 0x002fda0003f05270 */
[----:B------:R-:W-:Y:S05]  /*0510*/  @P0 BRA `(.L_x_9) ;  /* 0x0000000000940947 */ /* 0x000fea0003800000 */
[----:B------:R-:W-:Y:S01]  /*0520*/  ELECT P0, URZ, PT ;  /* 0x0000000000ff782f */ /* 0x000fe20003800000 */
[----:B------:R-:W-:-:S12]  /*0530*/  BSSY.RECONVERGENT B0, `(.L_x_9) ;  /* 0x0000023000007945 */ /* 0x000fd80003800200 */
[----:B------:R-:W-:Y:S05]  /*0540*/  @!P0 BRA `(.L_x_10) ;  /* 0x0000000000848947 */ /* 0x000fea0003800000 */
[----:B------:R-:W1:Y:S01]  /*0550*/  S2UR UR5, SR_CgaCtaId ;  /* 0x00000000000579c3 */ /* 0x000e620000008800 */
[----:B------:R-:W-:Y:S01]  /*0560*/  UMOV UR7, 0x400 ;  /* 0x0000040000077882 */ /* 0x000fe20000000000 */
[----:B------:R-:W-:Y:S02]  /*0570*/  UMOV UR4, 0x1 ;  /* 0x0000000100047882 */ /* 0x000fe40000000000 */
[----:B------:R-:W-:-:S04]  /*0580*/  UIADD3 UR10, UPT, UPT, -UR4, 0x100000, URZ ;  /* 0x00100000040a7890 */ /* 0x000fc8000fffe1ff */
[----:B------:R-:W-:Y:S02]  /*0590*/  USHF.L.U32 UR11, UR10, 0xb, URZ ;  /* 0x0000000b0a0b7899 */ /* 0x000fe400080006ff */
[----:B------:R-:W-:Y:S02]  /*05a0*/  USHF.L.U32 UR10, UR10, 0x1, URZ ;  /* 0x000000010a0a7899 */ /* 0x000fe400080006ff */
[----:B-1----:R-:W-:Y:S01]  /*05b0*/  ULEA UR5, UR5, UR7, 0x18 ;  /* 0x0000000705057291 */ /* 0x002fe2000f8ec0ff */
[----:B------:R-:W1:Y:S11]  /*05c0*/  FENCE.VIEW.ASYNC.S ;  /* 0x00000000000073c6 */ /* 0x000e760000000000 */
[----:B-1----:R1:W3:Y:S01]  /*05d0*/  SYNCS.EXCH.64 URZ, [UR5], UR10 ;  /* 0x0000000a05ff75b2 */ /* 0x0022e20008000100 */
[----:B------:R1:W4:Y:S01]  /*05e0*/  SYNCS.EXCH.64 URZ, [UR5+0x60], UR10 ;  /* 0x0000600a05ff75b2 */ /* 0x0003220008000100 */
[----:B------:R1:W1:Y:S01]  /*05f0*/  SYNCS.EXCH.64 URZ, [UR5+0x8], UR10 ;  /* 0x0000080a05ff75b2 */ /* 0x0002620008000100 */
        /* <DEDUP_REMOVED lines=21> */
[----:B---3--:R-:W-:Y:S01]  /*0750*/  NOP ;  /* 0x0000000000007918 */ /* 0x008fe20000000000 */
.L_x_10:
[----:B-1----:R-:W-:Y:S05]  /*0760*/  BSYNC.RECONVERGENT B0 ;  /* 0x0000000000007941 */ /* 0x002fea0003800200 */
.L_x_9:
[----:B------:R-:W1:Y:S01]  /*0770*/  SHFL.IDX PT, R2, R173, RZ, 0x1f ;  /* 0x00001fffad027589 */ /* 0x000e6200000e0000 */
[----:B------:R-:W-:Y:S01]  /*0780*/  NOP ;  /* 0x0000000000007918 */ /* 0x000fe20000000000 */
[----:B-1----:R-:W-:-:S13]  /*0790*/  ISETP.NE.AND P0, PT, R2, 0x1, PT ;  /* 0x000000010200780c */ /* 0x002fda0003f05270 */
[----:B------:R-:W-:Y:S05]  /*07a0*/  @P0 BRA `(.L_x_11) ;  /* 0x0000000000480947 */ /* 0x000fea0003800000 */
[----:B------:R-:W1:Y:S01]  /*07b0*/  S2UR UR7, SR_CgaCtaId ;  /* 0x00000000000779c3 */ /* 0x000e620000008800 */
[----:B------:R-:W-:Y:S01]  /*07c0*/  UMOV UR9, 0x400 ;  /* 0x0000040000097882 */ /* 0x000fe20000000000 */
[----:B------:R-:W-:Y:S01]  /*07d0*/  UMOV UR5, 0x20 ;  /* 0x0000002000057882 */ /* 0x000fe20000000000 */
[----:B------:R-:W-:Y:S01]  /*07e0*/  UMOV UR4, 0x80 ;  /* 0x0000008000047882 */ /* 0x000fe20000000000 */
[----:B------:R-:W-:-:S04]  /*07f0*/  UIADD3 UR10, UPT, UPT, -UR5, 0x100000, URZ ;  /* 0x00100000050a7890 */ /* 0x000fc8000fffe1ff */
[----:B------:R-:W-:Y:S02]  /*0800*/  USHF.L.U32 UR11, UR10, 0xb, URZ ;  /* 0x0000000b0a0b7899 */ /* 0x000fe400080006ff */
[----:B------:R-:W-:Y:S02]  /*0810*/  USHF.L.U32 UR10, UR10, 0x1, URZ ;  /* 0x000000010a0a7899 */ /* 0x000fe400080006ff */
[----:B------:R-:W-:-:S04]  /*0820*/  UIADD3 UR4, UPT, UPT, -UR4, 0x100000, URZ ;  /* 0x0010000004047890 */ /* 0x000fc8000fffe1ff */
[----:B------:R-:W-:Y:S02]  /*0830*/  USHF.L.U32 UR5, UR4, 0xb, URZ ;  /* 0x0000000b04057899 */ /* 0x000fe400080006ff */
[----:B------:R-:W-:Y:S01]  /*0840*/  USHF.L.U32 UR4, UR4, 0x1, URZ ;  /* 0x0000000104047899 */ /* 0x000fe200080006ff */
[----:B------:R-:W-:Y:S01]  /*0850*/  ELECT P0, URZ, PT ;  /* 0x0000000000ff782f */ /* 0x000fe20003800000 */
[----:B-1----:R-:W-:Y:S01]  /*0860*/  ULEA UR7, UR7, UR9, 0x18 ;  /* 0x0000000907077291 */ /* 0x002fe2000f8ec0ff */
[----:B------:R-:W1:Y:S11]  /*0870*/  FENCE.VIEW.ASYNC.S ;  /* 0x00000000000073c6 */ /* 0x000e760000000000 */
[----:B-1----:R1:W3:Y:S01]  /*0880*/  SYNCS.EXCH.64 URZ, [UR7+0xc0], UR10 ;  /* 0x0000c00a07ff75b2 */ /* 0x0022e20008000100 */
[----:B------:R1:W1:Y:S01]  /*0890*/  SYNCS.EXCH.64 URZ, [UR7+0xd0], UR4 ;  /* 0x0000d00407ff75b2 */ /* 0x0002620008000100 */
[----:B------:R1:W1:Y:S01]  /*08a0*/  SYNCS.EXCH.64 URZ, [UR7+0xc8], UR10 ;  /* 0x0000c80a07ff75b2 */ /* 0x0002620008000100 */
[----:B------:R1:W1:Y:S01]  /*08b0*/  SYNCS.EXCH.64 URZ, [UR7+0xd8], UR4 ;  /* 0x0000d80407ff75b2 */ /* 0x0002620008000100 */
[----:B------:R-:W-:Y:S01]  /*08c0*/  NOP ;  /* 0x0000000000007918 */ /* 0x000fe20000000000 */
.L_x_11:
[----:B------:R-:W2:Y:S01]  /*08d0*/  SHFL.IDX PT, R2, R173, RZ, 0x1f ;  /* 0x00001fffad027589 */ /* 0x000ea200000e0000 */
[----:B------:R-:W-:Y:S01]  /*08e0*/  NOP ;  /* 0x0000000000007918 */ /* 0x000fe20000000000 */
[----:B--2---:R-:W-:-:S13]  /*08f0*/  ISETP.NE.AND P0, PT, R2, 0x3, PT ;  /* 0x000000030200780c */ /* 0x004fda0003f05270 */
[----:B------:R-:W-:Y:S05]  /*0900*/  @P0 BRA `(.L_x_12) ;  /* 0x0000000000300947 */ /* 0x000fea0003800000 */
[----:B-1----:R-:W1:Y:S01]  /*0910*/  S2UR UR5, SR_CgaCtaId ;  /* 0x00000000000579c3 */ /* 0x002e620000008800 */
[----:B------:R-:W-:Y:S01]  /*0920*/  UMOV UR7, 0x400 ;  /* 0x0000040000077882 */ /* 0x000fe20000000000 */
[----:B------:R-:W-:Y:S01]  /*0930*/  UMOV UR4, 0x20 ;  /* 0x0000002000047882 */ /* 0x000fe20000000000 */
[----:B------:R-:W-:Y:S01]  /*0940*/  ELECT P0, URZ, PT ;  /* 0x0000000000ff782f */ /* 0x000fe20003800000 */
[----:B------:R-:W-:-:S04]  /*0950*/  UIADD3 UR10, UPT, UPT, -UR4, 0x100000, URZ ;  /* 0x00100000040a7890 */ /* 0x000fc8000fffe1ff */
[----:B------:R-:W-:Y:S02]  /*0960*/  USHF.L.U32 UR11, UR10, 0xb, URZ ;  /* 0x0000000b0a0b7899 */ /* 0x000fe400080006ff */
[----:B------:R-:W-:Y:S02]  /*0970*/  USHF.L.U32 UR10, UR10, 0x1, URZ ;  /* 0x000000010a0a7899 */ /* 0x000fe400080006ff */
[----:B-1----:R-:W-:Y:S01]  /*0980*/  ULEA UR5, UR5, UR7, 0x18 ;  /* 0x0000000705057291 */ /* 0x002fe2000f8ec0ff */
[----:B------:R-:W1:Y:S11]  /*0990*/  FENCE.VIEW.ASYNC.S ;  /* 0x00000000000073c6 */ /* 0x000e760000000000 */
[----:B-1----:R2:W1:Y:S01]  /*09a0*/  SYNCS.EXCH.64 URZ, [UR5+0xe0], UR10 ;  /* 0x0000e00a05ff75b2 */ /* 0x0024620008000100 */
[----:B------:R2:W1:Y:S02]  /*09b0*/  SYNCS.EXCH.64 URZ, [UR5+0xe8], UR10 ;  /* 0x0000e80a05ff75b2 */ /* 0x0004640008000100 */
[----:B--2---:R-:W-:Y:S01]  /*09c0*/  NOP ;  /* 0x0000000000007918 */ /* 0x004fe20000000000 */
.L_x_12:
[----:B------:R-:W2:Y:S01]  /*09d0*/  SHFL.IDX PT, R2, R173, RZ, 0x1f ;  /* 0x00001fffad027589 */ /* 0x000ea200000e0000 */
[----:B------:R-:W-:Y:S01]  /*09e0*/  NOP ;  /* 0x0000000000007918 */ /* 0x000fe20000000000 */
[----:B--2---:R-:W-:-:S13]  /*09f0*/  ISETP.NE.AND P0, PT, R2, 0x4, PT ;  /* 0x000000040200780c */ /* 0x004fda0003f05270 */
[----:B------:R-:W-:Y:S05]  /*0a00*/  @P0 BRA `(.L_x_13) ;  /* 0x00000000004c0947 */ /* 0x000fea0003800000 */
[----:B-1----:R-:W1:Y:S01]  /*0a10*/  S2UR UR5, SR_CgaCtaId ;  /* 0x00000000000579c3 */ /* 0x002e620000008800 */
[----:B------:R-:W-:Y:S01]  /*0a20*/  UMOV UR9, 0x100 ;  /* 0x0000010000097882 */ /* 0x000fe20000000000 */
[----:B------:R-:W-:Y:S01]  /*0a30*/  UMOV UR7, 0x400 ;  /* 0x0000040000077882 */ /* 0x000fe20000000000 */
[----:B------:R-:W-:Y:S01]  /*0a40*/  USEL UR9, UR9, 0xe0, UP2 ;  /* 0x000000e009097887 */ /* 0x000fe20009000000 */
[----:B------:R-:W-:Y:S01]  /*0a50*/  UMOV UR4, 0x1 ;  /* 0x0000000100047882 */ /* 0x000fe20000000000 */
[----:B------:R-:W-:Y:S01]  /*0a60*/  ELECT P0, URZ, PT ;  /* 0x0000000000ff782f */ /* 0x000fe20003800000 */
[----:B------:R-:W-:-:S04]  /*0a70*/  UIADD3 UR10, UPT, UPT, -UR4, 0x100000, URZ ;  /* 0x00100000040a7890 */ /* 0x000fc8000fffe1ff */
[----:B------:R-:W-:Y:S02]  /*0a80*/  USHF.L.U32 UR11, UR10, 0xb, URZ ;  /* 0x0000000b0a0b7899 */ /* 0x000fe400080006ff */
[----:B------:R-:W-:Y:S02]  /*0a90*/  USHF.L.U32 UR10, UR10, 0x1, URZ ;  /* 0x000000010a0a7899 */ /* 0x000fe400080006ff */
[----:B------:R-:W-:-:S04]  /*0aa0*/  UIADD3 UR12, UPT, UPT, -UR9, 0x100000, URZ ;  /* 0x00100000090c7890 */ /* 0x000fc8000fffe1ff */
[----:B------:R-:W-:Y:S02]  /*0ab0*/  USHF.L.U32 UR13, UR12, 0xb, URZ ;  /* 0x0000000b0c0d7899 */ /* 0x000fe400080006ff */
[----:B------:R-:W-:Y:S02]  /*0ac0*/  USHF.L.U32 UR12, UR12, 0x1, URZ ;  /* 0x000000010c0c7899 */ /* 0x000fe400080006ff */
[----:B-1----:R-:W-:Y:S01]  /*0ad0*/  ULEA UR5, UR5, UR7, 0x18 ;  /* 0x0000000705057291 */ /* 0x002fe2000f8ec0ff */
[----:B------:R-:W1:Y:S11]  /*0ae0*/  FENCE.VIEW.ASYNC.S ;  /* 0x00000000000073c6 */ /* 0x000e760000000000 */
[----:B-1----:R2:W1:Y:S01]  /*0af0*/  SYNCS.EXCH.64 URZ, [UR5+0xf0], UR10 ;  /* 0x0000f00a05ff75b2 */ /* 0x0024620008000100 */
[----:B------:R2:W1:Y:S01]  /*0b00*/  SYNCS.EXCH.64 URZ, [UR5+0x100], UR12 ;  /* 0x0001000c05ff75b2 */ /* 0x0004620008000100 */
[----:B------:R2:W1:Y:S01]  /*0b10*/  SYNCS.EXCH.64 URZ, [UR5+0xf8], UR10 ;  /* 0x0000f80a05ff75b2 */ /* 0x0004620008000100 */
[----:B------:R2:W1:Y:S02]  /*0b20*/  SYNCS.EXCH.64 URZ, [UR5+0x108], UR12 ;  /* 0x0001080c05ff75b2 */ /* 0x0004640008000100 */
[----:B--2---:R-:W-:Y:S01]  /*0b30*/  NOP ;  /* 0x0000000000007918 */ /* 0x004fe20000000000 */
.L_x_13:
[----:B------:R-:W2:Y:S01]  /*0b40*/  SHFL.IDX PT, R2, R173, RZ, 0x1f ;  /* 0x00001fffad027589 */ /* 0x000ea200000e0000 */
[----:B------:R-:W-:Y:S01]  /*0b50*/  NOP ;  /* 0x0000000000007918 */ /* 0x000fe20000000000 */
[----:B--2---:R-:W-:-:S13]  /*0b60*/  ISETP.NE.AND P0, PT, R2, 0x5, PT ;  /* 0x000000050200780c */ /* 0x004fda0003f05270 */
[----:B------:R-:W-:Y:S05]  /*0b70*/  @P0 BRA `(.L_x_14) ;  /* 0x0000000000580947 */ /* 0x000fea0003800000 */
[----:B-1----:R-:W1:Y:S01]  /*0b80*/  S2UR UR7, SR_CgaCtaId ;  /* 0x00000000000779c3 */ /* 0x002e620000008800 */
        /* <DEDUP_REMOVED lines=12> */
[----:B-1----:R2:W1:Y:S01]  /*0c50*/  SYNCS.EXCH.64 URZ, [UR7+0x110], UR10 ;  /* 0x0001100a07ff75b2 */ /* 0x0024620008000100 */
[----:B------:R2:W1:Y:S01]  /*0c60*/  SYNCS.EXCH.64 URZ, [UR7+0x130], UR4 ;  /* 0x0001300407ff75b2 */ /* 0x0004620008000100 */
[----:B------:R2:W1:Y:S01]  /*0c70*/  SYNCS.EXCH.64 URZ, [UR7+0x118], UR10 ;  /* 0x0001180a07ff75b2 */ /* 0x0004620008000100 */
[----:B------:R2:W1:Y:S01]  /*0c80*/  SYNCS.EXCH.64 URZ, [UR7+0x138], UR4 ;  /* 0x0001380407ff75b2 */ /* 0x0004620008000100 */
[----:B------:R2:W1:Y:S01]  /*0c90*/  SYNCS.EXCH.64 URZ, [UR7+0x120], UR10 ;  /* 0x0001200a07ff75b2 */ /* 0x0004620008000100 */
[----:B------:R2:W1:Y:S01]  /*0ca0*/  SYNCS.EXCH.64 URZ, [UR7+0x140], UR4 ;  /* 0x0001400407ff75b2 */ /* 0x0004620008000100 */
[----:B------:R2:W1:Y:S01]  /*0cb0*/  SYNCS.EXCH.64 URZ, [UR7+0x128], UR10 ;  /* 0x0001280a07ff75b2 */ /* 0x0004620008000100 */
[----:B------:R2:W1:Y:S02]  /*0cc0*/  SYNCS.EXCH.64 URZ, [UR7+0x148], UR4 ;  /* 0x0001480407ff75b2 */ /* 0x0004640008000100 */
[----:B--2---:R-:W-:Y:S01]  /*0cd0*/  NOP ;  /* 0x0000000000007918 */ /* 0x004fe20000000000 */
.L_x_14:
        /* <DEDUP_REMOVED lines=18> */
.L_x_15:
[----:B-1----:R-:W1:Y:S01]  /*0e00*/  S2UR UR5, SR_CTAID.X ;  /* 0x00000000000579c3 */ /* 0x002e620000002500 */
[----:B------:R-:W-:-:S05]  /*0e10*/  CS2R.32 R170, SR_CgaSize ;  /* 0x0000000000aa7805 */ /* 0x000fca0000008a00 */
[----:B------:R-:W-:-:S05]  /*0e20*/  IMAD R170, R170, -0xa0, RZ ;  /* 0xffffff60aaaa7824 */ /* 0x000fca00078e02ff */
[----:B------:R-:W-:-:S14]  /*0e30*/  R2UR UR9, R170 ;  /* 0x00000000aa0972ca */ /* 0x000fdc00000e0000 */
[----:B------:R-:W2:Y:S01]  /*0e40*/  LDCU UR9, c[0x0][UR9+0x2b0] ;  /* 0x00005600090977ac */ /* 0x000ea20008000800 */
[----:B------:R-:W-:Y:S01]  /*0e50*/  NOP ;  /* 0x0000000000007918 */ /* 0x000fe20000000000 */
[----:B------:R-:W-:-:S05]  /*0e60*/  CS2R.32 R170, SR_CgaSize ;  /* 0x0000000000aa7805 */ /* 0x000fca0000008a00 */
[----:B------:R-:W-:-:S05]  /*0e70*/  IMAD R170, R170, -0xa0, RZ ;  /* 0xffffff60aaaa7824 */ /* 0x000fca00078e02ff */
[----:B------:R-:W-:-:S14]  /*0e80*/  R2UR UR7, R170 ;  /* 0x00000000aa0772ca */ /* 0x000fdc00000e0000 */
[----:B------:R-:W3:Y:S01]  /*0e90*/  LDCU UR7, c[0x0][UR7+0x2b4] ;  /* 0x00005680070777ac */ /* 0x000ee20008000800 */
[----:B------:R-:W4:Y:S08]  /*0ea0*/  S2UR UR4, SR_CTAID.Y ;  /* 0x00000000000479c3 */ /* 0x000f300000002600 */
[----:B------:R-:W3:Y:S01]  /*0eb0*/  LDC R9, c[0x0][0xb24] ;  /* 0x0002c900ff097b82 */ /* 0x000ee20000000800 */
[----:B-1----:R-:W-:-:S02]  /*0ec0*/  I2FP.F32.U32 R5, UR5 ;  /* 0x0000000500057c45 */ /* 0x002fc40008201000 */
[----:B------:R-:W-:-:S05]  /*0ed0*/  CS2R.32 R3, SR_CgaSize ;  /* 0x0000000000037805 */ /* 0x000fca0000008a00 */
[----:B------:R-:W-:-:S06]  /*0ee0*/  IMAD R3, R3, -0xa0, RZ ;  /* 0xffffff6003037824 */ /* 0x000fcc00078e02ff */
[----:B------:R-:W1:Y:S01]  /*0ef0*/  LDC R3, c[0x0][R3+0x2a0] ;  /* 0x0000a80003037b82 */ /* 0x000e620000000800 */
[----:B------:R-:W-:Y:S01]  /*0f00*/  MOV R21, UR5 ;  /* 0x0000000500157c02 */ /* 0x000fe20008000f00 */
[----:B--2---:R-:W-:Y:S01]  /*0f10*/  FMUL R5, R5, UR9 ;  /* 0x0000000905057c20 */ /* 0x004fe20008400000 */
[----:B----4-:R-:W-:Y:S02]  /*0f20*/  I2FP.F32.U32 R4, UR4 ;  /* 0x0000000400047c45 */ /* 0x010fe40008201000 */
[----:B------:R-:W-:-:S05]  /*0f30*/  CS2R.32 R2, SR_CgaSize ;  /* 0x0000000000027805 */ /* 0x000fca0000008a00 */
[----:B------:R-:W-:-:S06]  /*0f40*/  IMAD R2, R2, -0xa0, RZ ;  /* 0xffffff6002027824 */ /* 0x000fcc00078e02ff */
[----:B------:R-:W2:Y:S01]  /*0f50*/  LDC R2, c[0x0][R2+0x2a4] ;  /* 0x0000a90002027b82 */ /* 0x000ea20000000800 */
[----:B------:R-:W4:Y:S01]  /*0f60*/  F2I.U32.TRUNC.NTZ R170, R5 ;  /* 0x0000000500aa7305 */ /* 0x000f22000020f000 */
[----:B------:R-:W-:Y:S01]  /*0f70*/  MOV R20, UR4 ;  /* 0x0000000400147c02 */ /* 0x000fe20008000f00 */
[----:B---3--:R-:W-:-:S05]  /*0f80*/  FMUL R4, R4, UR7 ;  /* 0x0000000704047c20 */ /* 0x008fca0008400000 */
[----:B------:R-:W-:Y:S01]  /*0f90*/  BAR.SYNC.DEFER_BLOCKING 0x0 ;  /* 0x0000000000007b1d */ /* 0x000fe20000010000 */
[----:B------:R-:W-:-:S05]  /*0fa0*/  ISETP.GE.AND P0, PT, R9, 0x1, PT ;  /* 0x000000010900780c */ /* 0x000fca0003f06270 */
[----:B------:R-:W3:Y:S02]  /*0fb0*/  F2I.U32.TRUNC.NTZ R147, R4 ;  /* 0x0000000400937305 */ /* 0x000ee4000020f000 */
[----:B------:R-:W2:Y:S01]  /*0fc0*/  S2UR UR36, SR_CTAID.Z ;  /* 0x00000000002479c3 */ /* 0x000ea20000002700 */
[----:B----4-:R-:W-:-:S05]  /*0fd0*/  IADD3 R170, PT, PT, -R170, RZ, RZ ;  /* 0x000000ffaaaa7210 */ /* 0x010fca0007ffe1ff */
[----:B-1----:R-:W-:Y:S01]  /*0fe0*/  IMAD R170, R3, R170, UR5 ;  /* 0x0000000503aa7e24 */ /* 0x002fe2000f8e02aa */
[----:B---3--:R-:W-:-:S05]  /*0ff0*/  IADD3 R147, PT, PT, -R147, RZ, RZ ;  /* 0x000000ff93937210 */ /* 0x008fca0007ffe1ff */
[----:B--2---:R-:W-:Y:S01]  /*1000*/  IMAD R147, R2, R147, UR4 ;  /* 0x0000000402937e24 */ /* 0x004fe2000f8e0293 */
[----:B------:R-:W-:Y:S06]  /*1010*/  @!P0 BRA `(.L_x_16) ;  /* 0x0000000000b88947 */ /* 0x000fec0003800000 */
[----:B------:R-:W1:Y:S01]  /*1020*/  LDC.64 R4, c[0x0][0xb18] ;  /* 0x0002c600ff047b82 */ /* 0x000e620000000a00 */
[----:B------:R-:W-:-:S07]  /*1030*/  ISETP.NE.AND P0, PT, R9, 0x1, PT ;  /* 0x000000010900780c */ /* 0x000fce0003f05270 */
[----:B------:R-:W2:Y:S08]  /*1040*/  LDC R10, c[0x0][0xb0c] ;  /* 0x0002c300ff0a7b82 */ /* 0x000eb00000000800 */
[----:B------:R-:W3:Y:S08]  /*1050*/  LDC R11, c[0x0][0x370] ;  /* 0x0000dc00ff0b7b82 */ /* 0x000ef00000000800 */
[----:B------:R-:W4:Y:S01]  /*1060*/  LDC R12, c[0x0][0x374] ;  /* 0x0000dd00ff0c7b82 */ /* 0x000f220000000800 */
[----:B-1----:R-:W-:-:S07]  /*1070*/  ISETP.NE.AND P1, PT, R4, 0x1, PT ;  /* 0x000000010400780c */ /* 0x002fce0003f25270 */
[----:B------:R-:W3:Y:S01]  /*1080*/  LDC.64 R6, c[0x0][0xb10] ;  /* 0x0002c400ff067b82 */ /* 0x000ee20000000a00 */
[----:B--2---:R-:W-:-:S07]  /*1090*/  ISETP.NE.AND P2, PT, R10, 0x1, PT ;  /* 0x000000010a00780c */ /* 0x004fce0003f45270 */
[----:B------:R-:W1:Y:S08]  /*10a0*/  LDC R8, c[0x0][0xb20] ;  /* 0x0002c800ff087b82 */ /* 0x000e700000000800 */
[----:B------:R-:W2:Y:S01]  /*10b0*/  LDC.64 R2, c[0x0][0xb28] ;  /* 0x0002ca00ff027b82 */ /* 0x000ea20000000a00 */
[----:B----4-:R-:W-:-:S04]  /*10c0*/  IMAD.HI.U32 R13, R12, R5, RZ ;  /* 0x000000050c0d7227 */ /* 0x010fc800078e00ff */
[----:B------:R-:W-:-:S04]  /*10d0*/  IMAD.HI.U32 R5, R20, R5, RZ ;  /* 0x0000000514057227 */ /* 0x000fc800078e00ff */
[----:B---3--:R-:W-:-:S04]  /*10e0*/  IMAD.HI.U32 R14, R11, R6, RZ ;  /* 0x000000060b0e7227 */ /* 0x008fc800078e00ff */
[C---:B------:R-:W-:Y:S01]  /*10f0*/  IMAD.HI.U32 R16, R21.reuse, R6, RZ ;  /* 0x0000000615107227 */ /* 0x040fe200078e00ff */
[-C--:B------:R-:W-:Y:S02]  /*1100*/  @P2 SHF.R.U32.HI R11, RZ, R7.reuse, R14 ;  /* 0x00000007ff0b2219 */ /* 0x080fe4000001160e */
[-C--:B-1----:R-:W-:Y:S02]  /*1110*/  @P1 SHF.R.U32.HI R12, RZ, R8.reuse, R13 ;  /* 0x00000008ff0c1219 */ /* 0x082fe4000001160d */
[----:B------:R-:W-:Y:S02]  /*1120*/  SHF.R.U32.HI R5, RZ, R8, R5 ;  /* 0x00000008ff057219 */ /* 0x000fe40000011605 */
[----:B------:R-:W-:Y:S02]  /*1130*/  SHF.R.U32.HI R16, RZ, R7, R16 ;  /* 0x00000007ff107219 */ /* 0x000fe40000011610 */
[----:B------:R-:W-:Y:S01]  /*1140*/  SEL R5, R20, R5, !P1 ;  /* 0x0000000514057207 */ /* 0x000fe20004800000 */
[----:B--2---:R-:W-:Y:S01]  /*1150*/  IMAD.HI.U32 R14, R12, R2, RZ ;  /* 0x000000020c0e7227 */ /* 0x004fe200078e00ff */
[----:B------:R-:W-:-:S02]  /*1160*/  SEL R7, R21, R16, !P2 ;  /* 0x0000001015077207 */ /* 0x000fc40005000000 */
[----:B------:R-:W-:Y:S01]  /*1170*/  IADD3 R13, PT, PT, -R5, RZ, RZ ;  /* 0x000000ff050d7210 */ /* 0x000fe20007ffe1ff */
[----:B------:R-:W-:Y:S01]  /*1180*/  IMAD.HI.U32 R6, R11, R2, RZ ;  /* 0x000000020b067227 */ /* 0x000fe200078e00ff */
[----:B------:R-:W-:-:S03]  /*1190*/  @P0 SHF.R.U32.HI R12, RZ, R3, R14 ;  /* 0x00000003ff0c0219 */ /* 0x000fc6000001160e */
[----:B------:R-:W-:Y:S01]  /*11a0*/  IMAD R13, R4, R13, R20 ;  /* 0x0000000d040d7224 */ /* 0x000fe200078e0214 */
[----:B------:R-:W-:Y:S01]  /*11b0*/  @P0 SHF.R.U32.HI R11, RZ, R3, R6 ;  /* 0x00000003ff0b0219 */ /* 0x000fe20000011606 */
[----:B------:R-:W-:-:S04]  /*11c0*/  IMAD R12, R12, R9, RZ ;  /* 0x000000090c0c7224 */ /* 0x000fc800078e02ff */
[----:B------:R-:W-:Y:S01]  /*11d0*/  IMAD R6, R11, R9, RZ ;  /* 0x000000090b067224 */ /* 0x000fe200078e02ff */
[----:B------:R-:W-:-:S04]  /*11e0*/  ISETP.GE.AND P1, PT, R5, R12, PT ;  /* 0x0000000c0500720c */ /* 0x000fc80003f26270 */
[----:B------:R-:W-:Y:S01]  /*11f0*/  ISETP.GE.OR P1, PT, R7, R6, P1 ;  /* 0x000000060700720c */ /* 0x000fe20000f26670 */
[----:B------:R-:W-:-:S05]  /*1200*/  IMAD.HI.U32 R6, R5, R2, RZ ;  /* 0x0000000205067227 */ /* 0x000fca00078e00ff */
[----:B------:R-:W-:-:S04]  /*1210*/  SHF.R.U32.HI R6, RZ, R3, R6 ;  /* 0x00000003ff067219 */ /* 0x000fc80000011606 */
[----:B------:R-:W-:-:S03]  /*1220*/  SEL R6, R5, R6, !P0 ;  /* 0x0000000605067207 */ /* 0x000fc60004000000 */
[----:B------:R-:W-:Y:S01]  /*1230*/  @!P1 IMAD.HI.U32 R8, R7, R2, RZ ;  /* 0x0000000207089227 */ /* 0x000fe200078e00ff */
[----:B------:R-:W-:-:S04]  /*1240*/  IADD3 R2, PT, PT, -R6, RZ, RZ ;  /* 0x000000ff06027210 */ /* 0x000fc80007ffe1ff */
[----:B------:R-:W-:Y:S01]  /*1250*/  @!P1 SHF.R.U32.HI R8, RZ, R3, R8 ;  /* 0x00000003ff089219 */ /* 0x000fe20000011608 */
[----:B------:R-:W-:-:S03]  /*1260*/  IMAD R2, R9, R2, R5 ;  /* 0x0000000209027224 */ /* 0x000fc600078e0205 */
[----:B------:R-:W-:-:S05]  /*1270*/  @!P1 SEL R3, R7, R8, !P0 ;  /* 0x0000000807039207 */ /* 0x000fca0004000000 */
[--C-:B------:R-:W-:Y:S02]  /*1280*/  @!P1 IMAD.IADD R6, R6, 0x1, -R3.reuse ;  /* 0x0000000106069824 */ /* 0x100fe400078e0a03 */
[----:B------:R-:W-:Y:S01]  /*1290*/  @!P1 IMAD R3, R2, R11, R3 ;  /* 0x0000000b02039224 */ /* 0x000fe200078e0203 */
[----:B------:R-:W-:Y:S01]  /*12a0*/  IADD3 R2, PT, PT, -R7, RZ, RZ ;  /* 0x000000ff07027210 */ /* 0x000fe20007ffe1ff */
[----:B------:R-:W-:Y:S02]  /*12b0*/  @!P1 IMAD R5, R6, R9, R7 ;  /* 0x0000000906059224 */ /* 0x000fe400078e0207 */
[----:B------:R-:W-:Y:S02]  /*12c0*/  @!P1 IMAD.MOV.U32 R7, RZ, RZ, R3 ;  /* 0x000000ffff079224 */ /* 0x000fe400078e0003 */
[----:B------:R-:W-:Y:S02]  /*12d0*/  IMAD R2, R10, R2, R21 ;  /* 0x000000020a027224 */ /* 0x000fe400078e0215 */
[----:B------:R-:W-:-:S02]  /*12e0*/  IMAD R20, R5, R4, R13 ;  /* 0x0000000405147224 */ /* 0x000fc400078e020d */
[----:B------:R-:W-:Y:S02]  /*12f0*/  IMAD R21, R7, R10, R2 ;  /* 0x0000000a07157224 */ /* 0x000fe400078e0202 */
.L_x_16:
[----:B------:R-:W1:Y:S01]  /*1300*/  LDCU UR4, c[0x0][0xb30] ;  /* 0x00016600ff0477ac */ /* 0x000e620008000800 */
[----:B------:R-:W2:Y:S08]  /*1310*/  S2UR UR37, SR_CgaCtaId ;  /* 0x00000000002579c3 */ /* 0x000eb00000008800 */
[----:B------:R-:W3:Y:S01]  /*1320*/  LDC R72, c[0x0][0xb24] ;  /* 0x0002c900ff487b82 */ /* 0x000ee20000000800 */
[----:B-1----:R-:W-:-:S09]  /*1330*/  UISETP.NE.AND UP1, UPT, UR4, 0x1, UPT ;  /* 0x000000010400788c */ /* 0x002fd2000bf25270 */
[----:B--2---:R-:W-:Y:S05]  /*1340*/  BRA.U UP1, `(.L_x_17) ;  /* 0x0000000101407547 */ /* 0x004fea000b800000 */
[----:B------:R-:W1:Y:S08]  /*1350*/  LDC.64 R4, c[0x0][0xb10] ;  /* 0x0002c400ff047b82 */ /* 0x000e700000000a00 */
[----:B------:R-:W2:Y:S08]  /*1360*/  LDC.64 R2, c[0x0][0xb18] ;  /* 0x0002c600ff027b82 */ /* 0x000eb00000000a00 */
[----:B------:R-:W4:Y:S08]  /*1370*/  LDC R6, c[0x0][0xb20] ;  /* 0x0002c800ff067b82 */ /* 0x000f300000000800 */
[----:B------:R-:W3:Y:S01]  /*1380*/  LDC R8, c[0x0][0xb0c] ;  /* 0x0002c300ff087b82 */ /* 0x000ee20000000800 */
[----:B-1----:R-:W-:-:S05]  /*1390*/  IMAD.HI.U32 R4, R21, R4, RZ ;  /* 0x0000000415047227 */ /* 0x002fca00078e00ff */
[----:B------:R-:W-:Y:S01]  /*13a0*/  SHF.R.U32.HI R4, RZ, R5, R4 ;  /* 0x00000005ff047219 */ /* 0x000fe20000011604 */
[----:B--2---:R-:W-:Y:S01]  /*13b0*/  IMAD.HI.U32 R3, R20, R3, RZ ;  /* 0x0000000314037227 */ /* 0x004fe200078e00ff */
[----:B------:R-:W-:-:S04]  /*13c0*/  ISETP.NE.AND P0, PT, R2, 0x1, PT ;  /* 0x000000010200780c */ /* 0x000fc80003f05270 */
[----:B----4-:R-:W-:-:S04]  /*13d0*/  SHF.R.U32.HI R3, RZ, R6, R3 ;  /* 0x00000006ff037219 */ /* 0x010fc80000011603 */
[----:B------:R-:W-:Y:S02]  /*13e0*/  SEL R3, R20, R3, !P0 ;  /* 0x0000000314037207 */ /* 0x000fe40004000000 */
[----:B---3--:R-:W-:-:S04]  /*13f0*/  ISETP.NE.AND P1, PT, R8, 0x1, PT ;  /* 0x000000010800780c */ /* 0x008fc80003f25270 */
[----:B------:R-:W-:-:S05]  /*1400*/  SEL R4, R21, R4, !P1 ;  /* 0x0000000415047207 */ /* 0x000fca0004800000 */
[----:B------:R-:W-:Y:S02]  /*1410*/  IMAD.IADD R5, R3, 0x1, -R4 ;  /* 0x0000000103057824 */ /* 0x000fe400078e0a04 */
[----:B------:R-:W-:Y:S02]  /*1420*/  IMAD.IADD R3, R4, 0x1, -R3 ;  /* 0x0000000104037824 */ /* 0x000fe400078e0a03 */
[----:B------:R-:W-:Y:S02]  /*1430*/  IMAD R21, R5, R8, R21 ;  /* 0x0000000805157224 */ /* 0x000fe400078e0215 */
[----:B------:R-:W-:-:S07]  /*1440*/  IMAD R20, R3, R2, R20 ;  /* 0x0000000203147224 */ /* 0x000fce00078e0214 */
.L_x_17:
[----:B------:R-:W-:Y:S01]  /*1450*/  BAR.SYNC.DEFER_BLOCKING 0x0 ;  /* 0x0000000000007b1d */ /* 0x000fe20000010000 */
[----:B------:R-:W-:Y:S01]  /*1460*/  UISETP.NE.AND UP1, UPT, UR8, 0x2, UPT ;  /* 0x000000020800788c */ /* 0x000fe2000bf25270 */
[----:B------:R-:W-:Y:S02]  /*1470*/  ISETP.NE.OR P5, PT, R0, 0x2, !P5 ;  /* 0x000000020000780c */ /* 0x000fe40006fa5670 */
[----:B------:R-:W-:-:S06]  /*1480*/  LOP3.LUT R2, R189, 0x1f, RZ, 0xc0, !PT ;  /* 0x0000001fbd027812 */ /* 0x000fcc00078ec0ff */
[----:B------:R-:W-:Y:S05]  /*1490*/  BRA.U UP1, `(.L_x_18) ;  /* 0x0000001501747547 */ /* 0x000fea000b800000 */
[----:B------:R-:W1:Y:S01]  /*14a0*/  LDCU UR13, c[0x0][0x38c] ;  /* 0x00007180ff0d77ac */ /* 0x000e620008000800 */
[----:B------:R-:W2:Y:S01]  /*14b0*/  LDC R9, c[0x0][0x370] ;  /* 0x0000dc00ff097b82 */ /* 0x000ea20000000800 */
[----:B------:R-:W-:Y:S01]  /*14c0*/  PLOP3.LUT P1, PT, PT, PT, UP2, 0x80, 0x8 ;  /* 0x000000000008781c */ /* 0x000fe20003f2f028 */
[----:B------:R-:W-:Y:S01]  /*14d0*/  IMAD.MOV.U32 R15, RZ, RZ, 0x1 ;  /* 0x00000001ff0f7424 */ /* 0x000fe200078e00ff */
[----:B------:R-:W-:Y:S01]  /*14e0*/  ISETP.EQ.OR P4, PT, R2, RZ, P5 ;  /* 0x000000ff0200720c */ /* 0x000fe20002f82670 */
[----:B------:R-:W-:Y:S01]  /*14f0*/  IMAD.MOV.U32 R14, RZ, RZ, RZ ;  /* 0x000000ffff0e7224 */ /* 0x000fe200078e00ff */
[----:B------:R-:W-:Y:S02]  /*1500*/  PLOP3.LUT P1, PT, P1, PT, PT, 0x8, 0x80 ;  /* 0x000000000080781c */ /* 0x000fe40000f2e170 */
[----:B------:R-:W-:Y:S01]  /*1510*/  CS2R R12, SRZ ;  /* 0x00000000000c7805 */ /* 0x000fe2000001ff00 */
[----:B------:R-:W-:Y:S01]  /*1520*/  IMAD.MOV.U32 R10, RZ, RZ, 0x1 ;  /* 0x00000001ff0a7424 */ /* 0x000fe200078e00ff */
[----:B------:R-:W4:Y:S01]  /*1530*/  LDC R0, c[0x0][0x374] ;  /* 0x0000dd00ff007b82 */ /* 0x000f220000000800 */
[----:B------:R-:W2:Y:S01]  /*1540*/  LDCU.64 UR22, c[0x0][0x348] ;  /* 0x00006900ff1677ac */ /* 0x000ea20008000a00 */
[----:B------:R-:W-:Y:S01]  /*1550*/  UMOV UR6, URZ ;  /* 0x000000ff00067c82 */ /* 0x000fe20008000000 */
[----:B-1----:R-:W-:-:S04]  /*1560*/  UIADD3 UR5, UPT, UPT, UR13, 0x3f, URZ ;  /* 0x0000003f0d057890 */ /* 0x002fc8000fffe0ff */
[----:B------:R-:W-:-:S04]  /*1570*/  USHF.R.S32.HI UR4, URZ, 0x1f, UR5 ;  /* 0x0000001fff047899 */ /* 0x000fc80008011405 */
[----:B------:R-:W-:-:S04]  /*1580*/  ULEA.HI UR4, UR4, UR5, URZ, 0x6 ;  /* 0x0000000504047291 */ /* 0x000fc8000f8f30ff */
[----:B------:R-:W-:Y:S02]  /*1590*/  USHF.R.S32.HI UR15, URZ, 0x6, UR4 ;  /* 0x00000006ff0f7899 */ /* 0x000fe40008011404 */
[----:B------:R-:W-:Y:S02]  /*15a0*/  UIADD3 UR4, UPT, UPT, UR13, -0x1, URZ ;  /* 0xffffffff0d047890 */ /* 0x000fe4000fffe0ff */
[----:B------:R-:W-:Y:S02]  /*15b0*/  UISETP.LT.U32.AND UP0, UPT, UR15, 0xc, UPT ;  /* 0x0000000c0f00788c */ /* 0x000fe4000bf01070 */
[----:B------:R-:W-:Y:S02]  /*15c0*/  UISETP.GE.U32.AND UP1, UPT, UR4, -0x7f, UPT ;  /* 0xffffff810400788c */ /* 0x000fe4000bf26070 */
[----:B------:R-:W-:Y:S02]  /*15d0*/  USEL UR14, UR15, 0xc, UP0 ;  /* 0x0000000c0f0e7887 */ /* 0x000fe40008000000 */
[----:B------:R-:W-:-:S02]  /*15e0*/  UIADD3 UR13, UPT, UPT, UR13, 0x7e, URZ ;  /* 0x0000007e0d0d7890 */ /* 0x000fc4000fffe0ff */
[----:B------:R-:W-:Y:S02]  /*15f0*/  UIADD3 UR5, UPT, UPT, UR14, -0x1, URZ ;  /* 0xffffffff0e057890 */ /* 0x000fe4000fffe0ff */
[----:B------:R-:W-:-:S03]  /*1600*/  UIADD3 UR7, UPT, UPT, UR15, -UR14, URZ ;  /* 0x8000000e0f077290 */ /* 0x000fc6000fffe0ff */
[----:B------:R-:W-:-:S04]  /*1610*/  @UP1 UIADD3 UR5, UPT, UPT, UR14, URZ, URZ ;  /* 0x000000ff0e051290 */ /* 0x000fc8000fffe0ff */
[----:B--2---:R-:W-:-:S12]  /*1620*/  UIADD3 UR5, UPT, UPT, UR5, 0x1, URZ ;  /* 0x0000000105057890 */ /* 0x004fd8000fffe0ff */
.L_x_36:
[----:B------:R-:W-:Y:S01]  /*1630*/  UISETP.NE.AND UP0, UPT, UR37, URZ, UPT ;  /* 0x000000ff2500728c */ /* 0x000fe2000bf05270 */
[----:B------:R-:W1:Y:S08]  /*1640*/  S2UR UR37, SR_CgaCtaId ;  /* 0x00000000002579c3 */ /* 0x000e700000008800 */
[----:B------:R-:W-:Y:S05]  /*1650*/  BRA.U UP0, `(.L_x_19) ;  /* 0x0000000100347547 */ /* 0x000fea000b800000 */
[----:B------:R-:W2:Y:S01]  /*1660*/  S2R R2, SR_CgaCtaId ;  /* 0x0000000000027919 */ /* 0x000ea20000008800 */
[----:B------:R-:W-:-:S04]  /*1670*/  MOV R3, 0x400 ;  /* 0x0000040000037802 */ /* 0x000fc80000000f00 */
[----:B--2---:R-:W-:Y:S02]  /*1680*/  LEA R3, R2, R3, 0x18 ;  /* 0x0000000302037211 */ /* 0x004fe400078ec0ff */
[----:B------:R-:W-:-:S03]  /*1690*/  SHF.L.U32 R2, R10, 0x1f, RZ ;  /* 0x0000001f0a027819 */ /* 0x000fc600000006ff */
[----:B------:R-:W-:-:S04]  /*16a0*/  IMAD R3, R12, 0x8, R3 ;  /* 0x000000080c037824 */ /* 0x000fc800078e0203 */
[----:B------:R-:W2:Y:S02]  /*16b0*/  SYNCS.PHASECHK.TRANS64.TRYWAIT P0, [R3+URZ+0x160], R2 ;  /* 0x00016002030075a7 */ /* 0x000ea400080011ff */
[----:B--2---:R-:W-:Y:S05]  /*16c0*/  @!P0 BRA `(.L_x_20) ;  /* 0x0000006c00fc8947 */ /* 0x004fea0003800000 */
.L_x_115:
[----:B------:R-:W-:Y:S01]  /*16d0*/  VIADD R12, R12, 0x1 ;  /* 0x000000010c0c7836 */ /* 0x000fe20000000000 */
[----:B------:R2:W-:Y:S04]  /*16e0*/  SYNCS.ARRIVE.TRANS64.A1T0 RZ, [R3+URZ+0x150], RZ ;  /* 0x000150ff03ff79a7 */ /* 0x0005e800081000ff */
[----:B------:R-:W-:-:S04]  /*16f0*/  ISETP.NE.AND P0, PT, R12, 0x2, PT ;  /* 0x000000020c00780c */ /* 0x000fc80003f05270 */
[----:B------:R-:W-:Y:S02]  /*1700*/  SEL R12, R12, RZ, P0 ;  /* 0x000000ff0c0c7207 */ /* 0x000fe40000000000 */
[----:B--2---:R-:W-:-:S04]  /*1710*/  SEL R3, RZ, 0x1, P0 ;  /* 0x00000001ff037807 */ /* 0x004fc80000000000 */
[----:B------:R-:W-:-:S07]  /*1720*/  LOP3.LUT R10, R10, R3, RZ, 0x3c, !PT ;  /* 0x000000030a0a7212 */ /* 0x000fce00078e3cff */
.L_x_19:
[----:B------:R-:W-:Y:S01]  /*1730*/  UMOV UR4, 0x400 ;  /* 0x0000040000047882 */ /* 0x000fe20000000000 */
[----:B------:R-:W-:Y:S01]  /*1740*/  SHF.L.U32 R2, R15, 0x1f, RZ ;  /* 0x0000001f0f027819 */ /* 0x000fe200000006ff */
[----:B-1----:R-:W-:Y:S01]  /*1750*/  ULEA UR4, UR37, UR4, 0x18 ;  /* 0x0000000425047291 */ /* 0x002fe2000f8ec0ff */
[----:B------:R-:W-:Y:S01]  /*1760*/  R2UR UR35, R21 ;  /* 0x00000000152372ca */ /* 0x000fe200000e0000 */
[----:B------:R-:W-:Y:S01]  /*1770*/  UISETP.GE.U32.AND UP0, UPT, UR13, 0x7f, UPT ;  /* 0x0000007f0d00788c */ /* 0x000fe2000bf06070 */
[----:B------:R-:W-:Y:S01]  /*1780*/  R2UR UR11, R20 ;  /* 0x00000000140b72ca */ /* 0x000fe200000e0000 */
[----:B------:R-:W-:Y:S01]  /*1790*/  ULEA UR8, UR6, UR4, 0x3 ;  /* 0x0000000406087291 */ /* 0x000fe2000f8e18ff */
[----:B------:R-:W-:-:S08]  /*17a0*/  UMOV UR24, URZ ;  /* 0x000000ff00187c82 */ /* 0x000fd00008000000 */
[----:B------:R1:W2:Y:S01]  /*17b0*/  SYNCS.PHASECHK.TRANS64.TRYWAIT P0, [UR8+0x60], R2 ;  /* 0x00006002ff0075a7 */ /* 0x0002a20008001108 */
[----:B------:R-:W-:Y:S02]  /*17c0*/  USHF.L.U32 UR35, UR35, 0x7, URZ ;  /* 0x0000000723237899 */ /* 0x000fe400080006ff */
[----:B------:R-:W-:Y:S01]  /*17d0*/  USHF.L.U32 UR11, UR11, 0x7, URZ ;  /* 0x000000070b0b7899 */ /* 0x000fe200080006ff */
[----:B------:R-:W-:Y:S11]  /*17e0*/  BRA.U !UP0, `(.L_x_21) ;  /* 0x0000000108a47547 */ /* 0x000ff6000b800000 */
[----:B------:R-:W-:Y:S01]  /*17f0*/  UMOV UR16, URZ ;  /* 0x000000ff00107c82 */ /* 0x000fe20008000000 */
[----:B------:R-:W-:-:S05]  /*1800*/  UMOV UR17, UR6 ;  /* 0x0000000600117c82 */ /* 0x000fca0008000000 */
.L_x_26:
[----:B-1----:R-:W-:Y:S01]  /*1810*/  ULEA UR33, UR17, UR4, 0x3 ;  /* 0x0000000411217291 */ /* 0x002fe2000f8e18ff */
[----:B--2---:R-:W-:Y:S01]  /*1820*/  @!P5 MOV R3, 0x4000 ;  /* 0x000040000003d802 */ /* 0x004fe20000000f00 */
[----:B--2---:R-:W-:Y:S10]  /*1830*/  @P0 BRA `(.L_x_22) ;  /* 0x00000000000c0947 */ /* 0x004ff40003800000 */
[----:B------:R-:W-:-:S04]  /*1840*/  SHF.L.U32 R5, R15, 0x1f, RZ ;  /* 0x0000001f0f057819 */ /* 0x000fc800000006ff */
[----:B------:R-:W2:Y:S02]  /*1850*/  SYNCS.PHASECHK.TRANS64.TRYWAIT P0, [UR33+0x60], R5 ;  /* 0x00006005ff0075a7 */ /* 0x000ea40008001121 */
[----:B--2---:R-:W-:Y:S05]  /*1860*/  @!P0 BRA `(.L_x_23) ;  /* 0x0000006c00a88947 */ /* 0x004fea0003800000 */
.L_x_22:
[----:B------:R2:W-:Y:S01]  /*1870*/  @!P5 SYNCS.ARRIVE.TRANS64 RZ, [UR33], R3 ;  /* 0x00000003ffffd9a7 */ /* 0x0005e20008000021 */
[----:B------:R-:W-:Y:S04]  /*1880*/  BSSY.RECONVERGENT B0, `(.L_x_24) ;  /* 0x0000003000007945 */ /* 0x000fe80003800200 */
[----:B------:R-:W-:Y:S05]  /*1890*/  @P4 BRA `(.L_x_25) ;  /* 0x0000000000044947 */ /* 0x000fea0003800000 */
[----:B------:R-:W-:Y:S05]  /*18a0*/  BPT.TRAP 0x1 ;  /* 0x000000040000795c */ /* 0x000fea0000300000 */
.L_x_25:
[----:B------:R-:W-:Y:S05]  /*18b0*/  BSYNC.RECONVERGENT B0 ;  /* 0x0000000000007941 */ /* 0x000fea0003800200 */
.L_x_24:
[----:B------:R-:W-:Y:S02]  /*18c0*/  UIADD3 UR6, UPT, UPT, UR17, 0x1, URZ ;  /* 0x0000000111067890 */ /* 0x000fe4000fffe0ff */
[----:B------:R-:W-:Y:S02]  /*18d0*/  UIADD3 UR26, UP1, UPT, UR22, 0x80, URZ ;  /* 0x00000080161a7890 */ /* 0x000fe4000ff3e0ff */
[----:B------:R-:W-:Y:S02]  /*18e0*/  UISETP.NE.AND UP0, UPT, UR6, 0xc, UPT ;  /* 0x0000000c0600788c */ /* 0x000fe4000bf05270 */
[----:B------:R-:W-:Y:S02]  /*18f0*/  USHF.L.U32 UR34, UR16, 0x6, URZ ;  /* 0x0000000610227899 */ /* 0x000fe400080006ff */
[----:B------:R-:W-:Y:S02]  /*1900*/  USEL UR9, URZ, 0x1, UP0 ;  /* 0x00000001ff097887 */ /* 0x000fe40008000000 */
[----:B------:R-:W-:-:S02]  /*1910*/  USEL UR6, UR6, URZ, UP0 ;  /* 0x000000ff06067287 */ /* 0x000fc40008000000 */
[----:B------:R-:W-:Y:S02]  /*1920*/  UIADD3 UR20, UP0, UPT, UR22, 0x180, URZ ;  /* 0x0000018016147890 */ /* 0x000fe4000ff1e0ff */
[----:B------:R-:W-:Y:S01]  /*1930*/  ULEA UR8, UR6, UR4, 0x3 ;  /* 0x0000000406087291 */ /* 0x000fe2000f8e18ff */
[----:B------:R-:W-:Y:S01]  /*1940*/  LOP3.LUT R15, R15, UR9, RZ, 0x3c, !PT ;  /* 0x000000090f0f7c12 */ /* 0x000fe2000f8e3cff */
[----:B------:R-:W-:Y:S02]  /*1950*/  UIADD3.X UR27, UPT, UPT, URZ, UR23, URZ, UP1, !UPT ;  /* 0x00000017ff1b7290 */ /* 0x000fe40008ffe4ff */
[----:B------:R-:W-:Y:S01]  /*1960*/  UIADD3.X UR21, UPT, UPT, URZ, UR23, URZ, UP0, !UPT ;  /* 0x00000017ff157290 */ /* 0x000fe200087fe4ff */
[----:B-1----:R-:W-:Y:S01]  /*1970*/  SHF.L.U32 R2, R15, 0x1f, RZ ;  /* 0x0000001f0f027819 */ /* 0x002fe200000006ff */
[----:B------:R-:W-:Y:S01]  /*1980*/  UMOV UR18, 0x0 ;  /* 0x0000000000127882 */ /* 0x000fe20000000000 */
[----:B------:R-:W-:Y:S01]  /*1990*/  UMOV UR19, 0x10000000 ;  /* 0x1000000000137882 */ /* 0x000fe20000000000 */
[----:B------:R-:W-:Y:S01]  /*19a0*/  UMOV UR12, UR36 ;  /* 0x00000024000c7c82 */ /* 0x000fe20008000000 */
[----:B------:R1:W1:Y:S01]  /*19b0*/  SYNCS.PHASECHK.TRANS64.TRYWAIT P0, [UR8+0x60], R2 ;  /* 0x00006002ff0075a7 */ /* 0x0002620008001108 */
[----:B------:R-:W-:Y:S01]  /*19c0*/  ULEA UR8, UR17, UR4, 0xd ;  /* 0x0000000411087291 */ /* 0x000fe2000f8e68ff */
[----:B------:R-:W-:Y:S01]  /*19d0*/  UMOV UR9, UR33 ;  /* 0x0000002100097c82 */ /* 0x000fe20008000000 */
[----:B------:R-:W-:-:S02]  /*19e0*/  UMOV UR10, UR34 ;  /* 0x00000022000a7c82 */ /* 0x000fc40008000000 */
[----:B------:R-:W-:Y:S02]  /*19f0*/  UIADD3 UR32, UPT, UPT, UR8, 0x8400, URZ ;  /* 0x0000840008207890 */ /* 0x000fe4000fffe0ff */
[----:B------:R-:W-:Y:S02]  /*1a00*/  UIADD3 UR8, UPT, UPT, UR8, 0x20400, URZ ;  /* 0x0002040008087890 */ /* 0x000fe4000fffe0ff */
[----:B------:R-:W-:Y:S01]  /*1a10*/  UIADD3 UR16, UPT, UPT, UR16, 0x1, URZ ;  /* 0x0000000110107890 */ /* 0x000fe2000fffe0ff */
[----:B------:R-:W-:Y:S01]  /*1a20*/  UMOV UR24, UR5 ;  /* 0x0000000500187c82 */ /* 0x000fe20008000000 */
[----:B------:R-:W-:Y:S02]  /*1a30*/  UMOV UR17, UR6 ;  /* 0x0000000600117c82 */ /* 0x000fe40008000000 */
[----:B------:R-:W-:Y:S01]  /*1a40*/  UISETP.NE.AND UP0, UPT, UR16, UR5, UPT ;  /* 0x000000051000728c */ /* 0x000fe2000bf05270 */
[----:B------:R1:W-:Y:S02]  /*1a50*/  UTMALDG.3D [UR32], [UR26], desc[UR18] ;  /* 0x000012201a0075b4 */ /* 0x0003e40008011000 */
[----:B------:R1:W-:Y:S06]  /*1a60*/  UTMALDG.3D [UR8], [UR20], desc[UR18] ;  /* 0x00001208140075b4 */ /* 0x0003ec0008011000 */
[----:B------:R-:W-:Y:S05]  /*1a70*/  BRA.U UP0, `(.L_x_26) ;  /* 0xfffffffd00647547 */ /* 0x000fea000b83ffff */
.L_x_21:
[----:B-1----:R-:W-:Y:S01]  /*1a80*/  ULEA UR8, UR6, UR4, 0x3 ;  /* 0x0000000406087291 */ /* 0x002fe2000f8e18ff */
[----:B------:R-:W-:Y:S01]  /*1a90*/  SHF.L.U32 R2, R15, 0x1f, RZ ;  /* 0x0000001f0f027819 */ /* 0x000fe200000006ff */
[----:B------:R-:W-:Y:S01]  /*1aa0*/  @!P1 SYNCS.ARRIVE.TRANS64.A1T0 RZ, [UR4+0xe8], RZ ;  /* 0x0000e8ffffff99a7 */ /* 0x000fe20008100004 */
[----:B------:R-:W-:-:S06]  /*1ab0*/  UISETP.GT.AND UP0, UPT, UR15, UR14, UPT ;  /* 0x0000000e0f00728c */ /* 0x000fcc000bf04270 */
[----:B--2---:R1:W2:Y:S03]  /*1ac0*/  SYNCS.PHASECHK.TRANS64.TRYWAIT P0, [UR8+0x60], R2 ;  /* 0x00006002ff0075a7 */ /* 0x0042a60008001108 */
[----:B------:R-:W-:Y:S05]  /*1ad0*/  BRA.U !UP0, `(.L_x_27) ;  /* 0x0000000108a87547 */ /* 0x000fea000b800000 */
[----:B------:R-:W-:Y:S01]  /*1ae0*/  UIADD3 UR21, UPT, UPT, UR7, UR24, URZ ;  /* 0x0000001807157290 */ /* 0x000fe2000fffe0ff */
[----:B------:R-:W-:-:S11]  /*1af0*/  UMOV UR25, UR6 ;  /* 0x0000000600197c82 */ /* 0x000fd60008000000 */
.L_x_32:
[----:B-1----:R-:W-:Y:S01]  /*1b00*/  ULEA UR17, UR25, UR4, 0x3 ;  /* 0x0000000419117291 */ /* 0x002fe2000f8e18ff */
[----:B--2---:R-:W-:Y:S01]  /*1b10*/  @!P5 MOV R3, 0x4000 ;  /* 0x000040000003d802 */ /* 0x004fe20000000f00 */
[----:B--2---:R-:W-:Y:S10]  /*1b20*/  @P0 BRA `(.L_x_28) ;  /* 0x00000000000c0947 */ /* 0x004ff40003800000 */
[----:B------:R-:W-:-:S04]  /*1b30*/  SHF.L.U32 R5, R15, 0x1f, RZ ;  /* 0x0000001f0f057819 */ /* 0x000fc800000006ff */
[----:B------:R-:W2:Y:S02]  /*1b40*/  SYNCS.PHASECHK.TRANS64.TRYWAIT P0, [UR17+0x60], R5 ;  /* 0x00006005ff0075a7 */ /* 0x000ea40008001111 */
[----:B--2---:R-:W-:Y:S05]  /*1b50*/  @!P0 BRA `(.L_x_29) ;  /* 0x0000006c00048947 */ /* 0x004fea0003800000 */
.L_x_28:
[----:B------:R2:W-:Y:S01]  /*1b60*/  @!P5 SYNCS.ARRIVE.TRANS64 RZ, [UR17], R3 ;  /* 0x00000003ffffd9a7 */ /* 0x0005e20008000011 */
[----:B------:R-:W-:Y:S04]  /*1b70*/  BSSY.RECONVERGENT B0, `(.L_x_30) ;  /* 0x0000003000007945 */ /* 0x000fe80003800200 */
[----:B------:R-:W-:Y:S05]  /*1b80*/  @P4 BRA `(.L_x_31) ;  /* 0x0000000000044947 */ /* 0x000fea0003800000 */
[----:B------:R-:W-:Y:S05]  /*1b90*/  BPT.TRAP 0x1 ;  /* 0x000000040000795c */ /* 0x000fea0000300000 */
.L_x_31:
[----:B------:R-:W-:Y:S05]  /*1ba0*/  BSYNC.RECONVERGENT B0 ;  /* 0x0000000000007941 */ /* 0x000fea0003800200 */
.L_x_30:
        /* <DEDUP_REMOVED lines=20> */
[----:B------:R-:W-:Y:S01]  /*1cf0*/  UIADD3 UR8, UPT, UPT, UR8, 0x20400, URZ ;  /* 0x0002040008087890 */ /* 0x000fe2000fffe0ff */
[----:B------:R-:W-:Y:S01]  /*1d00*/  UMOV UR9, UR17 ;  /* 0x0000001100097c82 */ /* 0x000fe20008000000 */
[----:B------:R-:W-:Y:S01]  /*1d10*/  UMOV UR10, UR18 ;  /* 0x00000012000a7c82 */ /* 0x000fe20008000000 */
[----:B------:R-:W-:Y:S01]  /*1d20*/  UIADD3 UR24, UPT, UPT, UR24, 0x1, URZ ;  /* 0x0000000118187890 */ /* 0x000fe2000fffe0ff */
[----:B------:R-:W-:-:S03]  /*1d30*/  UMOV UR25, UR6 ;  /* 0x0000000600197c82 */ /* 0x000fc60008000000 */
[----:B------:R1:W-:Y:S01]  /*1d40*/  UTMALDG.3D [UR16], [UR30], desc[UR26] ;  /* 0x00001a101e0075b4 */ /* 0x0003e20008011000 */
[----:B------:R-:W-:Y:S01]  /*1d50*/  UISETP.NE.AND UP0, UPT, UR24, UR21, UPT ;  /* 0x000000151800728c */ /* 0x000fe2000bf05270 */
[----:B------:R1:W-:Y:S08]  /*1d60*/  UTMALDG.3D [UR8], [UR28], desc[UR26] ;  /* 0x00001a081c0075b4 */ /* 0x0003f00008011000 */
[----:B------:R-:W-:Y:S05]  /*1d70*/  BRA.U UP0, `(.L_x_32) ;  /* 0xfffffffd00607547 */ /* 0x000fea000b83ffff */
.L_x_27:
[C---:B-1----:R-:W-:Y:S01]  /*1d80*/  LEA R2, R14.reuse, UR4, 0x3 ;  /* 0x000000040e027c11 */ /* 0x042fe2000f8e18ff */
[----:B------:R-:W-:Y:S01]  /*1d90*/  NOP ;  /* 0x0000000000007918 */ /* 0x000fe20000000000 */
[----:B--2---:R-:W-:Y:S02]  /*1da0*/  SHF.L.U32 R3, R13, 0x1f, RZ ;  /* 0x0000001f0d037819 */ /* 0x004fe400000006ff */
[----:B------:R-:W-:Y:S02]  /*1db0*/  LEA R4, R14, UR4, 0x4 ;  /* 0x000000040e047c11 */ /* 0x000fe4000f8e20ff */
[----:B------:R-:W1:Y:S02]  /*1dc0*/  SYNCS.PHASECHK.TRANS64.TRYWAIT P0, [R2+URZ+0xf0], R3 ;  /* 0x0000f003020075a7 */ /* 0x000e6400080011ff */
[----:B-1----:R-:W-:Y:S05]  /*1dd0*/  @!P0 BRA `(.L_x_33) ;  /* 0x00000068007c8947 */ /* 0x002fea0003800000 */
.L_x_118:
[----:B------:R-:W2:Y:S01]  /*1de0*/  LDS.128 R4, [R4+0x180] ;  /* 0x0001800004047984 */ /* 0x000ea20000000c00 */
[----:B---3--:R-:W-:Y:S01]  /*1df0*/  ISETP.GE.AND P0, PT, R72, 0x1, PT ;  /* 0x000000014800780c */ /* 0x008fe20003f06270 */
[----:B-1----:R-:W-:Y:S01]  /*1e00*/  VIADD R2, R2, 0x100 ;  /* 0x0000010002027836 */ /* 0x002fe20000000000 */
[----:B------:R-:W-:Y:S01]  /*1e10*/  @!PT LDS RZ, [RZ] ;  /* 0x00000000fffff984 */ /* 0x000fe20000000800 */
[----:B------:R-:W-:Y:S01]  /*1e20*/  @!PT LDS RZ, [RZ] ;  /* 0x00000000fffff984 */ /* 0x000fe20000000800 */
[----:B------:R-:W-:Y:S01]  /*1e30*/  @!PT LDS RZ, [RZ] ;  /* 0x00000000fffff984 */ /* 0x000fe20000000800 */
[----:B------:R-:W-:Y:S01]  /*1e40*/  @!PT LDS RZ, [RZ] ;  /* 0x00000000fffff984 */ /* 0x000fe20000000800 */
[----:B------:R1:W-:Y:S06]  /*1e50*/  MEMBAR.ALL.CTA ;  /* 0x0000000000007992 */ /* 0x0003ec0000008000 */
[----:B-1----:R-:W1:Y:S01]  /*1e60*/  FENCE.VIEW.ASYNC.S ;  /* 0x00000000000073c6 */ /* 0x002e620000000000 */
[----:B------:R-:W-:-:S04]  /*1e70*/  PRMT R2, RZ, 0x654, R2 ;  /* 0x00000654ff027816 */ /* 0x000fc80000000002 */
[----:B-1----:R1:W-:Y:S01]  /*1e80*/  SYNCS.ARRIVE.TRANS64.RED.A1T0 RZ, [R2+URZ], RZ ;  /* 0x000000ff02ff79a7 */ /* 0x0023e200081004ff */
[----:B--2---:R-:W-:-:S13]  /*1e90*/  LOP3.LUT P2, RZ, R6, 0x1, RZ, 0xc0, !PT ;  /* 0x0000000106ff7812 */ /* 0x004fda000784c0ff */
[----:B------:R-:W-:Y:S01]  /*1ea0*/  @P2 SHF.R.U32.HI R3, RZ, 0x10, R5 ;  /* 0x00000010ff032819 */ /* 0x000fe20000011605 */
[----:B------:R-:W-:Y:S01]  /*1eb0*/  VOTEU.ANY UP0, P2 ;  /* 0x0000000000ff7886 */ /* 0x000fe20001000100 */
[----:B------:R-:W-:Y:S02]  /*1ec0*/  @P2 MOV R11, R4 ;  /* 0x00000004000b2202 */ /* 0x000fe40000000f00 */
[----:B------:R-:W-:Y:S02]  /*1ed0*/  @P2 R2UR.BROADCAST UR8, R3 ;  /* 0x00000000030822ca */ /* 0x000fe400008e0000 */
[----:B------:R-:W-:-:S11]  /*1ee0*/  @P2 LOP3.LUT R8, R5, 0xffff, RZ, 0xc0, !PT ;  /* 0x0000ffff05082812 */ /* 0x000fd600078ec0ff */
[----:B------:R-:W-:Y:S01]  /*1ef0*/  @UP0 UMOV UR36, UR8 ;  /* 0x0000000800240c82 */ /* 0x000fe20008000000 */
[----:B-1----:R-:W-:Y:S05]  /*1f00*/  @!P0 BRA `(.L_x_34) ;  /* 0x0000000000b88947 */ /* 0x002fea0003800000 */
[----:B------:R-:W4:Y:S01]  /*1f10*/  LDC.64 R4, c[0x0][0xb18] ;  /* 0x0002c600ff047b82 */ /* 0x000f220000000a00 */
[----:B------:R-:W-:-:S07]  /*1f20*/  ISETP.NE.AND P3, PT, R72, 0x1, PT ;  /* 0x000000014800780c */ /* 0x000fce0003f65270 */
[----:B------:R-:W1:Y:S08]  /*1f30*/  LDC.64 R6, c[0x0][0xb10] ;  /* 0x0002c400ff067b82 */ /* 0x000e700000000a00 */
[----:B------:R-:W2:Y:S08]  /*1f40*/  LDC R16, c[0x0][0xb20] ;  /* 0x0002c800ff107b82 */ /* 0x000eb00000000800 */
[----:B------:R-:W3:Y:S01]  /*1f50*/  LDC R18, c[0x0][0xb0c] ;  /* 0x0002c300ff127b82 */ /* 0x000ee20000000800 */
[----:B----4-:R-:W-:Y:S01]  /*1f60*/  IMAD.HI.U32 R17, R0, R5, RZ ;  /* 0x0000000500117227 */ /* 0x010fe200078e00ff */
[----:B------:R-:W-:-:S03]  /*1f70*/  ISETP.NE.AND P0, PT, R4, 0x1, PT ;  /* 0x000000010400780c */ /* 0x000fc60003f05270 */
[----:B------:R-:W-:-:S03]  /*1f80*/  IMAD.HI.U32 R5, R8, R5, RZ ;  /* 0x0000000508057227 */ /* 0x000fc600078e00ff */
[----:B------:R-:W4:Y:S01]  /*1f90*/  LDC.64 R2, c[0x0][0xb28] ;  /* 0x0002ca00ff027b82 */ /* 0x000f220000000a00 */
[----:B-1----:R-:W-:-:S04]  /*1fa0*/  IMAD.HI.U32 R20, R9, R6, RZ ;  /* 0x0000000609147227 */ /* 0x002fc800078e00ff */
[----:B------:R-:W-:Y:S01]  /*1fb0*/  IMAD.HI.U32 R22, R11, R6, RZ ;  /* 0x000000060b167227 */ /* 0x000fe200078e00ff */
[----:B------:R-:W-:Y:S02]  /*1fc0*/  SHF.R.U32.HI R20, RZ, R7, R20 ;  /* 0x00000007ff147219 */ /* 0x000fe40000011614 */
[-C--:B--2---:R-:W-:Y:S02]  /*1fd0*/  SHF.R.U32.HI R17, RZ, R16.reuse, R17 ;  /* 0x00000010ff117219 */ /* 0x084fe40000011611 */
[----:B------:R-:W-:Y:S02]  /*1fe0*/  SHF.R.U32.HI R5, RZ, R16, R5 ;  /* 0x00000010ff057219 */ /* 0x000fe40000011605 */
[----:B------:R-:W-:Y:S02]  /*1ff0*/  SEL R17, R0, R17, !P0 ;  /* 0x0000001100117207 */ /* 0x000fe40004000000 */
[----:B------:R-:W-:Y:S02]  /*2000*/  SHF.R.U32.HI R22, RZ, R7, R22 ;  /* 0x00000007ff167219 */ /* 0x000fe40000011616 */
[----:B---3--:R-:W-:-:S02]  /*2010*/  ISETP.NE.AND P1, PT, R18, 0x1, PT ;  /* 0x000000011200780c */ /* 0x008fc40003f25270 */
[----:B------:R-:W-:Y:S02]  /*2020*/  SEL R5, R8, R5, !P0 ;  /* 0x0000000508057207 */ /* 0x000fe40004000000 */
[----:B------:R-:W-:Y:S02]  /*2030*/  SEL R19, R9, R20, !P1 ;  /* 0x0000001409137207 */ /* 0x000fe40004800000 */
[----:B------:R-:W-:Y:S01]  /*2040*/  SEL R7, R11, R22, !P1 ;  /* 0x000000160b077207 */ /* 0x000fe20004800000 */
[----:B----4-:R-:W-:-:S04]  /*2050*/  IMAD.HI.U32 R20, R17, R2, RZ ;  /* 0x0000000211147227 */ /* 0x010fc800078e00ff */
[----:B------:R-:W-:Y:S01]  /*2060*/  IMAD.HI.U32 R6, R19, R2, RZ ;  /* 0x0000000213067227 */ /* 0x000fe200078e00ff */
[----:B------:R-:W-:-:S04]  /*2070*/  @P3 SHF.R.U32.HI R17, RZ, R3, R20 ;  /* 0x00000003ff113219 */ /* 0x000fc80000011614 */
[----:B------:R-:W-:Y:S01]  /*2080*/  @P3 SHF.R.U32.HI R19, RZ, R3, R6 ;  /* 0x00000003ff133219 */ /* 0x000fe20000011606 */
[----:B------:R-:W-:-:S04]  /*2090*/  IMAD R17, R72, R17, RZ ;  /* 0x0000001148117224 */ /* 0x000fc800078e02ff */
[----:B------:R-:W-:Y:S01]  /*20a0*/  IMAD R6, R72, R19, RZ ;  /* 0x0000001348067224 */ /* 0x000fe200078e02ff */
[C---:B------:R-:W-:Y:S02]  /*20b0*/  ISETP.GE.AND P0, PT, R5.reuse, R17, PT ;  /* 0x000000110500720c */ /* 0x040fe40003f06270 */
[----:B------:R-:W-:Y:S02]  /*20c0*/  IADD3 R17, PT, PT, -R5, RZ, RZ ;  /* 0x000000ff05117210 */ /* 0x000fe40007ffe1ff */
[----:B------:R-:W-:Y:S01]  /*20d0*/  ISETP.GE.OR P0, PT, R7, R6, P0 ;  /* 0x000000060700720c */ /* 0x000fe20000706670 */
[----:B------:R-:W-:-:S04]  /*20e0*/  IMAD.HI.U32 R6, R5, R2, RZ ;  /* 0x0000000205067227 */ /* 0x000fc800078e00ff */
[----:B------:R-:W-:Y:S01]  /*20f0*/  IMAD R8, R4, R17, R8 ;  /* 0x0000001104087224 */ /* 0x000fe200078e0208 */
[----:B------:R-:W-:-:S04]  /*2100*/  SHF.R.U32.HI R6, RZ, R3, R6 ;  /* 0x00000003ff067219 */ /* 0x000fc80000011606 */
[----:B------:R-:W-:-:S03]  /*2110*/  SEL R6, R5, R6, !P3 ;  /* 0x0000000605067207 */ /* 0x000fc60005800000 */
[----:B------:R-:W-:-:S04]  /*2120*/  @!P0 IMAD.HI.U32 R16, R7, R2, RZ ;  /* 0x0000000207108227 */ /* 0x000fc800078e00ff */
[----:B------:R-:W-:Y:S01]  /*2130*/  IMAD.MOV R2, RZ, RZ, -R6 ;  /* 0x000000ffff027224 */ /* 0x000fe200078e0a06 */
[----:B------:R-:W-:-:S03]  /*2140*/  @!P0 SHF.R.U32.HI R16, RZ, R3, R16 ;  /* 0x00000003ff108219 */ /* 0x000fc60000011610 */
[----:B------:R-:W-:Y:S01]  /*2150*/  IMAD R2, R72, R2, R5 ;  /* 0x0000000248027224 */ /* 0x000fe200078e0205 */
        /* <DEDUP_REMOVED lines=9> */
.L_x_34:
[----:B------:R-:W1:Y:S02]  /*21f0*/  LDCU UR8, c[0x0][0xb30] ;  /* 0x00016600ff0877ac */ /* 0x000e640008000800 */
[----:B-1----:R-:W-:-:S09]  /*2200*/  UISETP.NE.AND UP0, UPT, UR8, 0x1, UPT ;  /* 0x000000010800788c */ /* 0x002fd2000bf05270 */
[----:B------:R-:W-:Y:S05]  /*2210*/  BRA.U UP0, `(.L_x_35) ;  /* 0x0000000100407547 */ /* 0x000fea000b800000 */
[----:B------:R-:W1:Y:S08]  /*2220*/  LDC.64 R4, c[0x0][0xb10] ;  /* 0x0002c400ff047b82 */ /* 0x000e700000000a00 */
[----:B------:R-:W2:Y:S08]  /*2230*/  LDC.64 R2, c[0x0][0xb18] ;  /* 0x0002c600ff027b82 */ /* 0x000eb00000000a00 */
[----:B------:R-:W3:Y:S08]  /*2240*/  LDC R6, c[0x0][0xb20] ;  /* 0x0002c800ff067b82 */ /* 0x000ef00000000800 */
[----:B------:R-:W4:Y:S01]  /*2250*/  LDC R16, c[0x0][0xb0c] ;  /* 0x0002c300ff107b82 */ /* 0x000f220000000800 */
[----:B-1----:R-:W-:-:S05]  /*2260*/  IMAD.HI.U32 R4, R11, R4, RZ ;  /* 0x000000040b047227 */ /* 0x002fca00078e00ff */
[----:B------:R-:W-:Y:S01]  /*2270*/  SHF.R.U32.HI R4, RZ, R5, R4 ;  /* 0x00000005ff047219 */ /* 0x000fe20000011604 */
[----:B--2---:R-:W-:Y:S01]  /*2280*/  IMAD.HI.U32 R3, R8, R3, RZ ;  /* 0x0000000308037227 */ /* 0x004fe200078e00ff */
[----:B------:R-:W-:-:S04]  /*2290*/  ISETP.NE.AND P0, PT, R2, 0x1, PT ;  /* 0x000000010200780c */ /* 0x000fc80003f05270 */
[----:B---3--:R-:W-:-:S04]  /*22a0*/  SHF.R.U32.HI R3, RZ, R6, R3 ;  /* 0x00000006ff037219 */ /* 0x008fc80000011603 */
[----:B------:R-:W-:Y:S02]  /*22b0*/  SEL R3, R8, R3, !P0 ;  /* 0x0000000308037207 */ /* 0x000fe40004000000 */
[----:B----4-:R-:W-:-:S04]  /*22c0*/  ISETP.NE.AND P1, PT, R16, 0x1, PT ;  /* 0x000000011000780c */ /* 0x010fc80003f25270 */
[----:B------:R-:W-:-:S05]  /*22d0*/  SEL R4, R11, R4, !P1 ;  /* 0x000000040b047207 */ /* 0x000fca0004800000 */
[----:B------:R-:W-:Y:S02]  /*22e0*/  IMAD.IADD R5, R3, 0x1, -R4 ;  /* 0x0000000103057824 */ /* 0x000fe400078e0a04 */
[----:B------:R-:W-:Y:S02]  /*22f0*/  IMAD.IADD R3, R4, 0x1, -R3 ;  /* 0x0000000104037824 */ /* 0x000fe400078e0a03 */
[----:B------:R-:W-:Y:S02]  /*2300*/  IMAD R11, R5, R16, R11 ;  /* 0x00000010050b7224 */ /* 0x000fe400078e020b */
[----:B------:R-:W-:-:S07]  /*2310*/  IMAD R8, R3, R2, R8 ;  /* 0x0000000203087224 */ /* 0x000fce00078e0208 */
.L_x_35:
[----:B------:R-:W-:Y:S01]  /*2320*/  VIADD R14, R14, 0x1 ;  /* 0x000000010e0e7836 */ /* 0x000fe20000000000 */
[----:B------:R-:W-:Y:S01]  /*2330*/  PLOP3.LUT P1, PT, PT, PT, PT, 0x80, 0x8 ;  /* 0x000000000008781c */ /* 0x000fe20003f2f070 */
[----:B------:R-:W-:Y:S02]  /*2340*/  IMAD.IADD R21, R11, 0x1, R170 ;  /* 0x000000010b157824 */ /* 0x000fe400078e02aa */
[----:B------:R-:W-:Y:S01]  /*2350*/  IMAD.IADD R20, R8, 0x1, R147 ;  /* 0x0000000108147824 */ /* 0x000fe200078e0293 */
[----:B------:R-:W-:-:S04]  /*2360*/  ISETP.NE.AND P0, PT, R14, 0x2, PT ;  /* 0x000000020e00780c */ /* 0x000fc80003f05270 */
[----:B------:R-:W-:Y:S02]  /*2370*/  SEL R2, RZ, 0x1, P0 ;  /* 0x00000001ff027807 */ /* 0x000fe40000000000 */
[----:B------:R-:W-:Y:S02]  /*2380*/  SEL R14, R14, RZ, P0 ;  /* 0x000000ff0e0e7207 */ /* 0x000fe40000000000 */
[----:B------:R-:W-:Y:S01]  /*2390*/  LOP3.LUT R13, R13, R2, RZ, 0x3c, !PT ;  /* 0x000000020d0d7212 */ /* 0x000fe200078e3cff */
[----:B------:R-:W-:Y:S06]  /*23a0*/  @P2 BRA `(.L_x_36) ;  /* 0xfffffff000a02947 */ /* 0x000fec000383ffff */
[----:B------:R-:W-:Y:S01]  /*23b0*/  UIADD3 UR4, UPT, UPT, UR4, 0x60, URZ ;  /* 0x0000006004047890 */ /* 0x000fe2000fffe0ff */
[----:B------:R-:W-:-:S03]  /*23c0*/  SHF.L.U32 R3, R15, 0x1f, RZ ;  /* 0x0000001f0f037819 */ /* 0x000fc600000006ff */
[----:B------:R-:W-:-:S09]  /*23d0*/  ULEA UR5, UR6, UR4, 0x3 ;  /* 0x0000000406057291 */ /* 0x000fd2000f8e18ff */
[----:B------:R-:W1:Y:S02]  /*23e0*/  SYNCS.PHASECHK.TRANS64.TRYWAIT P0, [UR5], R3 ;  /* 0x00000003ff0075a7 */ /* 0x000e640008001105 */
[----:B-1----:R-:W-:Y:S05]  /*23f0*/  @!P0 BRA `(.L_x_37) ;  /* 0x0000006400088947 */ /* 0x002fea0003800000 */
.L_x_120:
[----:B------:R-:W-:-:S04]  /*2400*/  UIADD3 UR6, UPT, UPT, UR6, 0x1, URZ ;  /* 0x0000000106067890 */ /* 0x000fc8000fffe0ff */
[----:B------:R-:W-:-:S04]  /*2410*/  UISETP.NE.AND UP0, UPT, UR6, 0xc, UPT ;  /* 0x0000000c0600788c */ /* 0x000fc8000bf05270 */
[----:B------:R-:W-:Y:S02]  /*2420*/  USEL UR7, URZ, 0x1, UP0 ;  /* 0x00000001ff077887 */ /* 0x000fe40008000000 */
[----:B------:R-:W-:-:S04]  /*2430*/  USEL UR6, UR6, URZ, UP0 ;  /* 0x000000ff06067287 */ /* 0x000fc80008000000 */
[----:B------:R-:W-:Y:S01]  /*2440*/  ULEA UR5, UR6, UR4, 0x3 ;  /* 0x0000000406057291 */ /* 0x000fe2000f8e18ff */
[----:B------:R-:W-:-:S04]  /*2450*/  LOP3.LUT R2, R15, UR7, RZ, 0x3c, !PT ;  /* 0x000000070f027c12 */ /* 0x000fc8000f8e3cff */
[----:B-1----:R-:W-:-:S04]  /*2460*/  SHF.L.U32 R3, R2, 0x1f, RZ ;  /* 0x0000001f02037819 */ /* 0x002fc800000006ff */
[----:B------:R-:W1:Y:S02]  /*2470*/  SYNCS.PHASECHK.TRANS64.TRYWAIT P0, [UR5], R3 ;  /* 0x00000003ff0075a7 */ /* 0x000e640008001105 */
[----:B-1----:R-:W-:Y:S05]  /*2480*/  @!P0 BRA `(.L_x_38) ;  /* 0x0000006000fc8947 */ /* 0x002fea0003800000 */
.L_x_122:
        /* <DEDUP_REMOVED lines=9> */
.L_x_124:
        /* <DEDUP_REMOVED lines=9> */
.L_x_126:
        /* <DEDUP_REMOVED lines=9> */
.L_x_128:
        /* <DEDUP_REMOVED lines=9> */
.L_x_130:
        /* <DEDUP_REMOVED lines=9> */
.L_x_132:
        /* <DEDUP_REMOVED lines=9> */
.L_x_134:
        /* <DEDUP_REMOVED lines=9> */
.L_x_136:
        /* <DEDUP_REMOVED lines=9> */
.L_x_138:
        /* <DEDUP_REMOVED lines=9> */
.L_x_140:
[----:B------:R-:W-:-:S04]  /*29a0*/  UIADD3 UR6, UPT, UPT, UR6, 0x1, URZ ;  /* 0x0000000106067890 */ /* 0x000fc8000fffe0ff */
[----:B------:R-:W-:-:S04]  /*29b0*/  UISETP.NE.AND UP0, UPT, UR6, 0xc, UPT ;  /* 0x0000000c0600788c */ /* 0x000fc8000bf05270 */
[----:B------:R-:W-:Y:S02]  /*29c0*/  USEL UR5, URZ, 0x1, UP0 ;  /* 0x00000001ff057887 */ /* 0x000fe40008000000 */
[----:B------:R-:W-:-:S04]  /*29d0*/  USEL UR6, UR6, URZ, UP0 ;  /* 0x000000ff06067287 */ /* 0x000fc80008000000 */
[----:B------:R-:W-:Y:S01]  /*29e0*/  ULEA UR6, UR6, UR4, 0x3 ;  /* 0x0000000406067291 */ /* 0x000fe2000f8e18ff */
[----:B-1----:R-:W-:-:S04]  /*29f0*/  LOP3.LUT R3, R2, UR5, RZ, 0x3c, !PT ;  /* 0x0000000502037c12 */ /* 0x002fc8000f8e3cff */
[----:B------:R-:W-:Y:S01]  /*2a00*/  SHF.L.U32 R3, R3, 0x1f, RZ ;  /* 0x0000001f03037819 */ /* 0x000fe200000006ff */
[----:B----4-:R-:W-:-:S07]  /*2a10*/  IMAD.U32 R0, RZ, RZ, UR6 ;  /* 0x00000006ff007e24 */ /* 0x010fce000f8e00ff */
.L_x_48:
[----:B-1----:R1:W2:Y:S02]  /*2a20*/  SYNCS.PHASECHK.TRANS64.TRYWAIT P0, [R0+URZ], R3 ;  /* 0x00000003000075a7 */ /* 0x0022a400080011ff */
[----:B--2---:R-:W-:Y:S05]  /*2a30*/  @!P0 NANOSLEEP.SYNCS 0x989680 ;  /* 0x009896800000895d */ /* 0x004fea0003900000 */
[----:B------:R-:W2:Y:S02]  /*2a40*/  @!P0 SYNCS.PHASECHK.TRANS64 P0, [R0+URZ], R3 ;  /* 0x00000003000085a7 */ /* 0x000ea400080010ff */
[----:B--2---:R-:W-:Y:S05]  /*2a50*/  @P0 EXIT ;  /* 0x000000000000094d */ /* 0x004fea0003800000 */
[----:B------:R-:W-:Y:S05]  /*2a60*/  BRA `(.L_x_48) ;  /* 0xfffffffc00ec7947 */ /* 0x000fea000383ffff */
.L_x_18:
[----:B------:R-:W-:-:S04]  /*2a70*/  UISETP.NE.AND UP1, UPT, UR37, URZ, UPT ;  /* 0x000000ff2500728c */ /* 0x000fc8000bf25270 */
[----:B------:R-:W-:-:S09]  /*2a80*/  UISETP.NE.OR UP1, UPT, UR8, 0x1, UP1 ;  /* 0x000000010800788c */ /* 0x000fd20008f25670 */
[----:B------:R-:W-:Y:S05]  /*2a90*/  BRA.U UP1, `(.L_x_49) ;  /* 0x0000000501487547 */ /* 0x000fea000b800000 */
[----:B------:R-:W-:Y:S01]  /*2aa0*/  ISETP.NE.AND P2, PT, R2, RZ, PT ;  /* 0x000000ff0200720c */ /* 0x000fe20003f45270 */
[----:B------:R-:W-:Y:S01]  /*2ab0*/  IMAD.MOV.U32 R12, RZ, RZ, 0x1 ;  /* 0x00000001ff0c7424 */ /* 0x000fe200078e00ff */
[----:B------:R-:W-:Y:S02]  /*2ac0*/  CS2R R10, SRZ ;  /* 0x00000000000a7805 */ /* 0x000fe4000001ff00 */
[----:B------:R-:W-:Y:S01]  /*2ad0*/  CS2R R8, SRZ ;  /* 0x0000000000087805 */ /* 0x000fe2000001ff00 */
[----:B------:R-:W-:Y:S01]  /*2ae0*/  UMOV UR4, 0x400 ;  /* 0x0000040000047882 */ /* 0x000fe20000000000 */
[----:B------:R-:W-:Y:S01]  /*2af0*/  UMOV UR6, URZ ;  /* 0x000000ff00067c82 */ /* 0x000fe20008000000 */
[----:B------:R-:W-:-:S12]  /*2b00*/  ULEA UR37, UR37, UR4, 0x18 ;  /* 0x0000000425257291 */ /* 0x000fd8000f8ec0ff */
.L_x_53:
[----:B------:R-:W-:Y:S02]  /*2b10*/  LEA R0, R8, UR37, 0x3 ;  /* 0x0000002508007c11 */ /* 0x000fe4000f8e18ff */
[----:B------:R-:W-:-:S03]  /*2b20*/  SHF.L.U32 R5, R9, 0x1f, RZ ;  /* 0x0000001f09057819 */ /* 0x000fc600000006ff */
[----:B------:R-:W-:Y:S01]  /*2b30*/  VIADD R4, R0, 0x160 ;  /* 0x0000016000047836 */ /* 0x000fe20000000000 */
[----:B------:R-:W1:Y:S02]  /*2b40*/  SYNCS.PHASECHK.TRANS64.TRYWAIT P0, [R0+URZ+0x150], R5 ;  /* 0x00015005000075a7 */ /* 0x000e6400080011ff */
[----:B-1----:R-:W-:Y:S05]  /*2b50*/  @!P0 BRA `(.L_x_50) ;  /* 0x0000006000388947 */ /* 0x002fea0003800000 */
.L_x_141:
[----:B------:R-:W-:Y:S01]  /*2b60*/  ULEA UR5, UR6, UR37, 0x3 ;  /* 0x0000002506057291 */ /* 0x000fe2000f8e18ff */
[----:B------:R-:W-:Y:S02]  /*2b70*/  PRMT R4, RZ, 0x654, R4 ;  /* 0x00000654ff047816 */ /* 0x000fe40000000004 */
[----:B-1----:R-:W-:Y:S01]  /*2b80*/  SHF.L.U32 R5, R12, 0x1f, RZ ;  /* 0x0000001f0c057819 */ /* 0x002fe200000006ff */
[----:B------:R-:W-:Y:S01]  /*2b90*/  UIADD3 UR4, UPT, UPT, UR5, 0xf0, URZ ;  /* 0x000000f005047890 */ /* 0x000fe2000fffe0ff */
[----:B------:R1:W-:Y:S05]  /*2ba0*/  SYNCS.ARRIVE.TRANS64.RED.A1T0 RZ, [R4+URZ], RZ ;  /* 0x000000ff04ff79a7 */ /* 0x0003ea00081004ff */
[----:B------:R-:W-:Y:S01]  /*2bb0*/  IMAD.U32 R7, RZ, RZ, UR4 ;  /* 0x00000004ff077e24 */ /* 0x000fe2000f8e00ff */
[----:B------:R-:W2:Y:S04]  /*2bc0*/  SYNCS.PHASECHK.TRANS64.TRYWAIT P0, [UR5+0x100], R5 ;  /* 0x00010005ff0075a7 */ /* 0x000ea80008001105 */
[----:B------:R-:W-:Y:S01]  /*2bd0*/  PRMT R6, R2, 0x654, R7 ;  /* 0x0000065402067816 */ /* 0x000fe20000000007 */
[----:B-1----:R-:W-:Y:S01]  /*2be0*/  @!P2 IMAD.MOV.U32 R4, RZ, RZ, 0x10 ;  /* 0x00000010ff04a424 */ /* 0x002fe200078e00ff */
[----:B--2---:R-:W-:Y:S06]  /*2bf0*/  @!P0 BRA `(.L_x_51) ;  /* 0x0000006000248947 */ /* 0x004fec0003800000 */
.L_x_143:
[----:B------:R-:W-:Y:S01]  /*2c00*/  ULEA UR4, UR6, UR37, 0x4 ;  /* 0x0000002506047291 */ /* 0x000fe2000f8e20ff */
[----:B------:R-:W-:Y:S01]  /*2c10*/  SEL R3, R6, R3, !P2 ;  /* 0x0000000306037207 */ /* 0x000fe20005000000 */
[----:B------:R-:W-:Y:S01]  /*2c20*/  UIADD3 UR5, UPT, UPT, UR5, 0xf0, URZ ;  /* 0x000000f005057890 */ /* 0x000fe2000fffe0ff */
[----:B-1----:R-:W-:Y:S01]  /*2c30*/  LEA R0, R11, UR37, 0x3 ;  /* 0x000000250b007c11 */ /* 0x002fe2000f8e18ff */
[----:B------:R-:W-:Y:S01]  /*2c40*/  UIADD3 UR4, UPT, UPT, UR4, 0x180, URZ ;  /* 0x0000018004047890 */ /* 0x000fe2000fffe0ff */
[----:B------:R-:W-:Y:S01]  /*2c50*/  SHF.L.U32 R5, R10, 0x1f, RZ ;  /* 0x0000001f0a057819 */ /* 0x000fe200000006ff */
[----:B------:R1:W-:Y:S01]  /*2c60*/  @!P2 SYNCS.ARRIVE.TRANS64.RED RZ, [R3+URZ], R4 ;  /* 0x0000000403ffa9a7 */ /* 0x0003e200080004ff */
[----:B------:R-:W-:Y:S01]  /*2c70*/  UIADD3 UR6, UPT, UPT, UR6, 0x1, URZ ;  /* 0x0000000106067890 */ /* 0x000fe2000fffe0ff */
[----:B------:R-:W-:-:S03]  /*2c80*/  VIADD R8, R8, 0x1 ;  /* 0x0000000108087836 */ /* 0x000fc60000000000 */
[----:B------:R-:W-:Y:S02]  /*2c90*/  UISETP.NE.AND UP0, UPT, UR6, 0x2, UPT ;  /* 0x000000020600788c */ /* 0x000fe4000bf05270 */
[----:B------:R-:W-:Y:S06]  /*2ca0*/  UGETNEXTWORKID.BROADCAST [UR4], [UR5] ;  /* 0x00000000040073ca */ /* 0x000fec0008000100 */
[----:B------:R-:W-:Y:S01]  /*2cb0*/  USEL UR4, URZ, 0x1, UP0 ;  /* 0x00000001ff047887 */ /* 0x000fe20008000000 */
[----:B------:R-:W-:Y:S01]  /*2cc0*/  ISETP.NE.AND P0, PT, R8, 0x2, PT ;  /* 0x000000020800780c */ /* 0x000fe20003f05270 */
[----:B------:R-:W-:Y:S01]  /*2cd0*/  USEL UR6, UR6, URZ, UP0 ;  /* 0x000000ff06067287 */ /* 0x000fe20008000000 */
[----:B------:R-:W2:Y:S03]  /*2ce0*/  SYNCS.PHASECHK.TRANS64.TRYWAIT P1, [R0+URZ+0xf0], R5 ;  /* 0x0000f005000075a7 */ /* 0x000ea600080211ff */
[----:B------:R-:W-:Y:S01]  /*2cf0*/  LOP3.LUT R12, R12, UR4, RZ, 0x3c, !PT ;  /* 0x000000040c0c7c12 */ /* 0x000fe2000f8e3cff */
[----:B-12---:R-:W-:Y:S07]  /*2d00*/  @!P1 BRA `(.L_x_52) ;  /* 0x0000005c00f89947 */ /* 0x006fee0003800000 */
.L_x_144:
[C---:B------:R-:W-:Y:S01]  /*2d10*/  LEA R4, R11.reuse, UR37, 0x4 ;  /* 0x000000250b047c11 */ /* 0x040fe2000f8e20ff */
[----:B-1----:R-:W-:Y:S01]  /*2d20*/  VIADD R0, R0, 0x100 ;  /* 0x0000010000007836 */ /* 0x002fe20000000000 */
[----:B------:R-:W-:Y:S01]  /*2d30*/  SEL R8, R8, RZ, P0 ;  /* 0x000000ff08087207 */ /* 0x000fe20000000000 */
[----:B------:R-:W-:-:S03]  /*2d40*/  VIADD R11, R11, 0x1 ;  /* 0x000000010b0b7836 */ /* 0x000fc60000000000 */
[----:B------:R-:W1:Y:S01]  /*2d50*/  LDS.128 R4, [R4+0x180] ;  /* 0x0001800004047984 */ /* 0x000e620000000c00 */
[----:B------:R-:W-:Y:S02]  /*2d60*/  PRMT R0, RZ, 0x654, R0 ;  /* 0x00000654ff007816 */ /* 0x000fe40000000000 */
[C---:B------:R-:W-:Y:S01]  /*2d70*/  ISETP.NE.AND P1, PT, R11.reuse, 0x2, PT ;  /* 0x000000020b00780c */ /* 0x040fe20003f25270 */
[----:B------:R-:W-:Y:S01]  /*2d80*/  @!PT LDS RZ, [RZ] ;  /* 0x00000000fffff984 */ /* 0x000fe20000000800 */
[----:B------:R-:W-:Y:S01]  /*2d90*/  @!PT LDS RZ, [RZ] ;  /* 0x00000000fffff984 */ /* 0x000fe20000000800 */
[----:B------:R-:W-:Y:S01]  /*2da0*/  @!PT LDS RZ, [RZ] ;  /* 0x00000000fffff984 */ /* 0x000fe20000000800 */
[----:B------:R-:W-:Y:S01]  /*2db0*/  @!PT LDS RZ, [RZ] ;  /* 0x00000000fffff984 */ /* 0x000fe20000000800 */
[----:B------:R2:W-:Y:S06]  /*2dc0*/  MEMBAR.ALL.CTA ;  /* 0x0000000000007992 */ /* 0x0005ec0000008000 */
[----:B--2---:R-:W2:Y:S01]  /*2dd0*/  FENCE.VIEW.ASYNC.S ;  /* 0x00000000000073c6 */ /* 0x004ea20000000000 */
[----:B------:R-:W-:Y:S01]  /*2de0*/  SEL R11, R11, RZ, P1 ;  /* 0x000000ff0b0b7207 */ /* 0x000fe20000800000 */
[----:B--2---:R2:W-:Y:S01]  /*2df0*/  SYNCS.ARRIVE.TRANS64.RED.A1T0 RZ, [R0+URZ], RZ ;  /* 0x000000ff00ff79a7 */ /* 0x0045e200081004ff */
[----:B-1----:R-:W-:-:S02]  /*2e00*/  LOP3.LUT P3, RZ, R6, 0x1, RZ, 0xc0, !PT ;  /* 0x0000000106ff7812 */ /* 0x002fc4000786c0ff */
[----:B------:R-:W-:-:S04]  /*2e10*/  SEL R5, RZ, 0x1, P1 ;  /* 0x00000001ff057807 */ /* 0x000fc80000800000 */
[----:B------:R-:W-:Y:S02]  /*2e20*/  LOP3.LUT R10, R10, R5, RZ, 0x3c, !PT ;  /* 0x000000050a0a7212 */ /* 0x000fe400078e3cff */
[----:B--2---:R-:W-:-:S04]  /*2e30*/  SEL R0, RZ, 0x1, P0 ;  /* 0x00000001ff007807 */ /* 0x004fc80000000000 */
[----:B------:R-:W-:Y:S01]  /*2e40*/  LOP3.LUT R9, R9, R0, RZ, 0x3c, !PT ;  /* 0x0000000009097212 */ /* 0x000fe200078e3cff */
[----:B------:R-:W-:Y:S06]  /*2e50*/  @P3 BRA `(.L_x_53) ;  /* 0xfffffffc002c3947 */ /* 0x000fec000383ffff */
[----:B------:R-:W-:Y:S01]  /*2e60*/  ULEA UR5, UR6, UR37, 0x3 ;  /* 0x0000002506057291 */ /* 0x000fe2000f8e18ff */
[----:B------:R-:W-:-:S08]  /*2e70*/  SHF.L.U32 R3, R12, 0x1f, RZ ;  /* 0x0000001f0c037819 */ /* 0x000fd000000006ff */
[----:B------:R-:W1:Y:S02]  /*2e80*/  SYNCS.PHASECHK.TRANS64 P0, [UR5+0x100], R3 ;  /* 0x00010003ff0075a7 */ /* 0x000e640008001005 */
[----:B-1----:R-:W-:Y:S05]  /*2e90*/  @P0 BRA `(.L_x_54) ;  /* 0x0000000000080947 */ /* 0x002fea0003800000 */
[----:B------:R-:W1:Y:S02]  /*2ea0*/  SYNCS.PHASECHK.TRANS64.TRYWAIT P0, [UR5+0x100], R3 ;  /* 0x00010003ff0075a7 */ /* 0x000e640008001105 */
[----:B-1----:R-:W-:Y:S05]  /*2eb0*/  @!P0 BRA `(.L_x_55) ;  /* 0x0000005c00a08947 */ /* 0x002fea0003800000 */
.L_x_54:
[----:B------:R-:W-:-:S04]  /*2ec0*/  UIADD3 UR4, UPT, UPT, UR6, 0x1, URZ ;  /* 0x0000000106047890 */ /* 0x000fc8000fffe0ff */
[----:B------:R-:W-:-:S04]  /*2ed0*/  UISETP.NE.AND UP0, UPT, UR4, 0x2, UPT ;  /* 0x000000020400788c */ /* 0x000fc8000bf05270 */
[----:B------:R-:W-:Y:S02]  /*2ee0*/  USEL UR7, URZ, 0x1, UP0 ;  /* 0x00000001ff077887 */ /* 0x000fe40008000000 */
[----:B------:R-:W-:-:S04]  /*2ef0*/  USEL UR4, UR4, URZ, UP0 ;  /* 0x000000ff04047287 */ /* 0x000fc80008000000 */
[----:B------:R-:W-:Y:S01]  /*2f00*/  ULEA UR4, UR4, UR37, 0x3 ;  /* 0x0000002504047291 */ /* 0x000fe2000f8e18ff */
[----:B-1----:R-:W-:-:S04]  /*2f10*/  LOP3.LUT R3, R12, UR7, RZ, 0x3c, !PT ;  /* 0x000000070c037c12 */ /* 0x002fc8000f8e3cff */
[----:B------:R-:W-:-:S04]  /*2f20*/  SHF.L.U32 R0, R3, 0x1f, RZ ;  /* 0x0000001f03007819 */ /* 0x000fc800000006ff */
[----:B------:R-:W1:Y:S02]  /*2f30*/  SYNCS.PHASECHK.TRANS64 P0, [UR4+0x100], R0 ;  /* 0x00010000ff0075a7 */ /* 0x000e640008001004 */
[----:B-1----:R-:W-:Y:S05]  /*2f40*/  @P0 EXIT ;  /* 0x000000000000094d */ /* 0x002fea0003800000 */
[----:B------:R-:W-:Y:S02]  /*2f50*/  SHF.L.U32 R3, R3, 0x1f, RZ ;  /* 0x0000001f03037819 */ /* 0x000fe400000006ff */
[----:B------:R-:W-:-:S07]  /*2f60*/  MOV R0, UR4 ;  /* 0x0000000400007c02 */ /* 0x000fce0008000f00 */
.L_x_56:
[----:B-1----:R1:W2:Y:S02]  /*2f70*/  SYNCS.PHASECHK.TRANS64.TRYWAIT P0, [R0+URZ+0x100], R3 ;  /* 0x00010003000075a7 */ /* 0x0022a400080011ff */
[----:B--2---:R-:W-:Y:S05]  /*2f80*/  @!P0 NANOSLEEP.SYNCS 0x989680 ;  /* 0x009896800000895d */ /* 0x004fea0003900000 */
[----:B------:R-:W2:Y:S02]  /*2f90*/  @!P0 SYNCS.PHASECHK.TRANS64 P0, [R0+URZ+0x100], R3 ;  /* 0x00010003000085a7 */ /* 0x000ea400080010ff */
[----:B--2---:R-:W-:Y:S05]  /*2fa0*/  @P0 EXIT ;  /* 0x000000000000094d */ /* 0x004fea0003800000 */
[----:B------:R-:W-:Y:S05]  /*2fb0*/  BRA `(.L_x_56) ;  /* 0xfffffffc00ec7947 */ /* 0x000fea000383ffff */
.L_x_49:
[----:B------:R-:W-:-:S09]  /*2fc0*/  UISETP.NE.AND UP1, UPT, UR8, URZ, UPT ;  /* 0x000000ff0800728c */ /* 0x000fd2000bf25270 */
[----:B------:R-:W-:Y:S05]  /*2fd0*/  BRA.U UP1, `(.L_x_57) ;  /* 0x0000000d017c7547 */ /* 0x000fea000b800000 */
[----:B------:R-:W-:Y:S01]  /*2fe0*/  UMOV UR4, 0x40 ;  /* 0x0000004000047882 */ /* 0x000fe20000000000 */
[----:B------:R-:W-:Y:S01]  /*2ff0*/  NOP ;  /* 0x0000000000007918 */ /* 0x000fe20000000000 */
[----:B------:R-:W-:Y:S01]  /*3000*/  ULEA UR4, UR37, UR4, 0x18 ;  /* 0x0000000425047291 */ /* 0x000fe2000f8ec0ff */
[----:B------:R-:W-:Y:S02]  /*3010*/  UMOV UR5, 0x400 ;  /* 0x0000040000057882 */ /* 0x000fe40000000000 */
[----:B------:R-:W-:-:S06]  /*3020*/  ULEA UR37, UR37, UR5, 0x18 ;  /* 0x0000000525257291 */ /* 0x000fcc000f8ec0ff */
[----:B------:R-:W1:Y:S02]  /*3030*/  LDS.U8 R0, [UR4+0x1c] ;  /* 0x00001c04ff007984 */ /* 0x000e640008000000 */
[----:B-1----:R-:W-:-:S13]  /*3040*/  ISETP.NE.AND P0, PT, R0, RZ, PT ;  /* 0x000000ff0000720c */ /* 0x002fda0003f05270 */
[----:B------:R-:W-:Y:S05]  /*3050*/  @P0 BRA `(.L_x_58) ;  /* 0x0000000000580947 */ /* 0x000fea0003800000 */
[----:B------:R-:W-:-:S13]  /*3060*/  ELECT P0, URZ, PT ;  /* 0x0000000000ff782f */ /* 0x000fda0003800000 */
[----:B------:R-:W-:Y:S05]  /*3070*/  @!P0 BRA `(.L_x_59) ;  /* 0x0000000000608947 */ /* 0x000fea0003800000 */
[----:B------:R-:W-:Y:S01]  /*3080*/  UMOV UR5, 0x10 ;  /* 0x0000001000057882 */ /* 0x000fe20000000000 */
[----:B------:R-:W-:Y:S01]  /*3090*/  HFMA2 R0, -RZ, RZ, 0, 5.9604644775390625e-08 ;  /* 0x00000001ff007431 */ /* 0x000fe200000001ff */
[----:B------:R-:W-:-:S03]  /*30a0*/  MOV R2, 0xffff ;  /* 0x0000ffff00027802 */ /* 0x000fc60000000f00 */
[----:B------:R-:W-:Y:S04]  /*30b0*/  DEPBAR.LE SB1, 0x36 ;  /* 0x00009d800000791a */ /* 0x000fe80000000000 */
[----:B------:R-:W1:Y:S02]  /*30c0*/  UTCATOMSWS.FIND_AND_SET.ALIGN UP0, UR5, UR5 ;  /* 0x00000005000575e3 */ /* 0x000e640008000800 */
[----:B-1----:R-:W-:Y:S01]  /*30d0*/  MOV R3, UR5 ;  /* 0x0000000500037c02 */ /* 0x002fe20008000f00 */
[----:B------:R-:W-:Y:S06]  /*30e0*/  BRA.U UP0, `(.L_x_60) ;  /* 0x0000000100187547 */ /* 0x000fec000b800000 */
.L_x_61:
[----:B------:R-:W-:Y:S05]  /*30f0*/  NANOSLEEP 0x64 ;  /* 0x000000640000795d */ /* 0x000fea0003800000 */
[----:B------:R-:W-:-:S05]  /*3100*/  UMOV UR5, 0x10 ;  /* 0x0000001000057882 */ /* 0x000fca0000000000 */
[----:B------:R-:W-:Y:S04]  /*3110*/  DEPBAR.LE SB1, 0x36 ;  /* 0x00009d800000791a */ /* 0x000fe80000000000 */
[----:B------:R-:W1:Y:S02]  /*3120*/  UTCATOMSWS.FIND_AND_SET.ALIGN UP0, UR5, UR5 ;  /* 0x00000005000575e3 */ /* 0x000e640008000800 */
[----:B-1----:R-:W-:Y:S01]  /*3130*/  MOV R3, UR5 ;  /* 0x0000000500037c02 */ /* 0x002fe20008000f00 */
[----:B------:R-:W-:Y:S05]  /*3140*/  BRA.U !UP0, `(.L_x_61) ;  /* 0xfffffffd08e87547 */ /* 0x000fea000b83ffff */
.L_x_60:
[-C--:B------:R-:W-:Y:S02]  /*3150*/  SHF.L.U32 R2, R2, R3.reuse, RZ ;  /* 0x0000000302027219 */ /* 0x080fe400000006ff */
[----:B------:R-:W-:Y:S01]  /*3160*/  SHF.L.U32 R0, R0, R3, RZ ;  /* 0x0000000300007219 */ /* 0x000fe200000006ff */
[----:B------:R-:W-:Y:S02]  /*3170*/  IMAD.SHL.U32 R3, R3, 0x20, RZ ;  /* 0x0000002003037824 */ /* 0x000fe400078e00ff */
[----:B------:R1:W-:Y:S04]  /*3180*/  ATOMS.OR RZ, [UR4+0x14], R2 ;  /* 0x00001402ffff798c */ /* 0x0003e8000b000004 */
[----:B------:R1:W-:Y:S04]  /*3190*/  ATOMS.OR RZ, [UR4+0x18], R0 ;  /* 0x00001800ffff798c */ /* 0x0003e8000b000004 */
[----:B------:R1:W-:Y:S01]  /*31a0*/  STS [UR37+0x1a0], R3 ;  /* 0x0001a003ff007988 */ /* 0x0003e20008000825 */
[----:B------:R-:W-:Y:S05]  /*31b0*/  BRA `(.L_x_59) ;  /* 0x0000000000107947 */ /* 0x000fea0003800000 */
.L_x_58:
[----:B------:R-:W-:Y:S02]  /*31c0*/  MOV R0, 0xffffffff ;  /* 0xffffffff00007802 */ /* 0x000fe40000000f00 */
[----:B------:R-:W-:-:S03]  /*31d0*/  MOV R2, 0x3200 ;  /* 0x0000320000027802 */ /* 0x000fc60000000f00 */
[----:B------:R1:W-:Y:S04]  /*31e0*/  STS [UR37+0x1a0], R0 ;  /* 0x0001a000ff007988 */ /* 0x0003e80008000825 */
[----:B-1-3-5:R-:W-:Y:S05]  /*31f0*/  CALL.REL.NOINC `($__internal_1_$__cuda_sm10x_tcgen05_guardrail_trap_phase_invalid_during_alloc) ;  /* 0x00000060005c7944 */ /* 0x02afea0003c00000 */
.L_x_59:
[----:B------:R-:W-:Y:S05]  /*3200*/  WARPSYNC.ALL ;  /* 0x0000000000007948 */ /* 0x000fea0003800000 */
[----:B------:R-:W2:Y:S01]  /*3210*/  S2UR UR6, SR_CgaCtaId ;  /* 0x00000000000679c3 */ /* 0x000ea20000008800 */
[----:B------:R-:W-:Y:S01]  /*3220*/  UMOV UR4, 0x400 ;  /* 0x0000040000047882 */ /* 0x000fe20000000000 */
[----:B------:R-:W-:-:S06]  /*3230*/  NOP ;  /* 0x0000000000007918 */ /* 0x000fcc0000000000 */
[----:B------:R-:W-:Y:S06]  /*3240*/  BAR.ARV 0x6, 0xa0 ;  /* 0x0182800000007b1d */ /* 0x000fec0000002000 */
[----:B------:R-:W4:Y:S01]  /*3250*/  LDCU UR7, c[0x0][0x38c] ;  /* 0x00007180ff0777ac */ /* 0x000f220008000800 */
[----:B------:R-:W-:Y:S01]  /*3260*/  IMAD.MOV.U32 R11, RZ, RZ, 0x1 ;  /* 0x00000001ff0b7424 */ /* 0x000fe200078e00ff */
[----:B------:R-:W-:Y:S01]  /*3270*/  CS2R R8, SRZ ;  /* 0x0000000000087805 */ /* 0x000fe2000001ff00 */
[----:B------:R-:W-:Y:S01]  /*3280*/  IMAD.MOV.U32 R10, RZ, RZ, RZ ;  /* 0x000000ffff0a7224 */ /* 0x000fe200078e00ff */
[----:B------:R-:W-:Y:S01]  /*3290*/  UMOV UR18, URZ ;  /* 0x000000ff00127c82 */ /* 0x000fe20008000000 */
[----:B------:R-:W-:Y:S01]  /*32a0*/  UMOV UR17, URZ ;  /* 0x000000ff00117c82 */ /* 0x000fe20008000000 */
[----:B------:R-:W-:Y:S01]  /*32b0*/  UMOV UR22, 0x0 ;  /* 0x0000000000167882 */ /* 0x000fe20000000000 */
[----:B------:R-:W-:Y:S01]  /*32c0*/  UMOV UR23, 0x8200090 ;  /* 0x0820009000177882 */ /* 0x000fe20000000000 */
[----:B------:R-:W-:Y:S01]  /*32d0*/  UMOV UR20, 0x0 ;  /* 0x0000000000147882 */ /* 0x000fe20000000000 */
[----:B------:R-:W-:Y:S01]  /*32e0*/  UMOV UR21, 0x8200090 ;  /* 0x0820009000157882 */ /* 0x000fe20000000000 */
[----:B--2---:R-:W-:Y:S01]  /*32f0*/  ULEA UR6, UR6, UR4, 0x18 ;  /* 0x0000000406067291 */ /* 0x004fe2000f8ec0ff */
[----:B------:R-:W2:Y:S03]  /*3300*/  LDCU UR4, c[0x0][0x38c] ;  /* 0x00007180ff0477ac */ /* 0x000ea60008000800 */
[----:B------:R-:W-:-:S02]  /*3310*/  UIADD3 UR11, UPT, UPT, UR6, 0x8400, URZ ;  /* 0x00008400060b7890 */ /* 0x000fc4000fffe0ff */
[----:B----4-:R-:W-:-:S03]  /*3320*/  UIADD3 UR7, UPT, UPT, UR7, 0x3f, URZ ;  /* 0x0000003f07077890 */ /* 0x010fc6000fffe0ff */
[----:B-1----:R-:W1:Y:S01]  /*3330*/  LDS R0, [UR6+0x1a0] ;  /* 0x0001a006ff007984 */ /* 0x002e620008000800 */
[----:B------:R-:W-:Y:S02]  /*3340*/  UIADD3 UR12, UPT, UPT, UR6, 0x20400, URZ ;  /* 0x00020400060c7890 */ /* 0x000fe4000fffe0ff */
[----:B------:R-:W-:Y:S02]  /*3350*/  USHF.R.S32.HI UR5, URZ, 0x1f, UR7 ;  /* 0x0000001fff057899 */ /* 0x000fe40008011407 */
[----:B------:R-:W-:Y:S02]  /*3360*/  USHF.R.U32.HI UR11, URZ, 0x4, UR11 ;  /* 0x00000004ff0b7899 */ /* 0x000fe4000801160b */
[----:B------:R-:W-:Y:S02]  /*3370*/  ULEA.HI UR5, UR5, UR7, URZ, 0x6 ;  /* 0x0000000705057291 */ /* 0x000fe4000f8f30ff */
[----:B------:R-:W-:Y:S02]  /*3380*/  USHF.R.U32.HI UR12, URZ, 0x4, UR12 ;  /* 0x00000004ff0c7899 */ /* 0x000fe4000801160c */
[----:B------:R-:W-:-:S02]  /*3390*/  USHF.R.S32.HI UR5, URZ, 0x6, UR5 ;  /* 0x00000006ff057899 */ /* 0x000fc40008011405 */
[----:B------:R-:W-:Y:S02]  /*33a0*/  ULOP3.LUT UR11, UR11, 0x3fff, URZ, 0xc0, !UPT ;  /* 0x00003fff0b0b7892 */ /* 0x000fe4000f8ec0ff */
[----:B------:R-:W-:Y:S02]  /*33b0*/  UISETP.LT.AND UP0, UPT, UR5, 0x1, UPT ;  /* 0x000000010500788c */ /* 0x000fe4000bf01270 */
[----:B------:R-:W-:Y:S02]  /*33c0*/  ULOP3.LUT UR12, UR12, 0x3fff, URZ, 0xc0, !UPT ;  /* 0x00003fff0c0c7892 */ /* 0x000fe4000f8ec0ff */
[----:B------:R-:W-:Y:S02]  /*33d0*/  USEL UR10, UR5, 0x1, !UP0 ;  /* 0x00000001050a7887 */ /* 0x000fe4000c000000 */
[----:B------:R-:W-:Y:S02]  /*33e0*/  ULOP3.LUT UR11, UR11, 0x10000, URZ, 0xfc, !UPT ;  /* 0x000100000b0b7892 */ /* 0x000fe4000f8efcff */
[----:B------:R-:W-:-:S02]  /*33f0*/  ULOP3.LUT UR12, UR12, 0x10000, URZ, 0xfc, !UPT ;  /* 0x000100000c0c7892 */ /* 0x000fc4000f8efcff */
[----:B------:R-:W-:Y:S02]  /*3400*/  UIADD3 UR10, UPT, UPT, -UR10, URZ, URZ ;  /* 0x000000ff0a0a7290 */ /* 0x000fe4000fffe1ff */
[----:B--2---:R-:W-:Y:S01]  /*3410*/  UISETP.GE.AND UP3, UPT, UR4, 0x1, UPT ;  /* 0x000000010400788c */ /* 0x004fe2000bf66270 */
[----:B-1----:R-:W-:-:S15]  /*3420*/  R2UR UR19, R0 ;  /* 0x00000000001372ca */ /* 0x002fde00000e0000 */
.L_x_68:
[----:B------:R-:W-:Y:S02]  /*3430*/  LEA R0, R10, UR6, 0x3 ;  /* 0x000000060a007c11 */ /* 0x000fe4000f8e18ff */
[----:B------:R-:W-:Y:S02]  /*3440*/  SHF.L.U32 R5, R9, 0x1f, RZ ;  /* 0x0000001f09057819 */ /* 0x000fe400000006ff */
[----:B------:R-:W-:Y:S01]  /*3450*/  PLOP3.LUT P0, PT, PT, PT, UP3, 0x80, 0x8 ;  /* 0x000000000008781c */ /* 0x000fe20003f0f038 */
[----:B------:R-:W-:Y:S01]  /*3460*/  VIADD R3, R0, 0x100 ;  /* 0x0000010000037836 */ /* 0x000fe20000000000 */
[----:B-1----:R-:W1:Y:S02]  /*3470*/  SYNCS.PHASECHK.TRANS64.TRYWAIT P1, [R0+URZ+0xf0], R5 ;  /* 0x0000f005000075a7 */ /* 0x002e6400080211ff */
[----:B-1--4-:R-:W-:Y:S09]  /*3480*/  @!P1 BRA `(.L_x_62) ;  /* 0x0000005800449947 */ /* 0x012ff20003800000 */
.L_x_146:
[----:B------:R-:W-:Y:S01]  /*3490*/  LEA R4, R10, UR6, 0x4 ;  /* 0x000000060a047c11 */ /* 0x000fe2000f8e20ff */
[----:B------:R-:W-:Y:S01]  /*34a0*/  @UP3 ULEA UR4, UR17, UR6, 0x3 ;  /* 0x0000000611043291 */ /* 0x000fe2000f8e18ff */
[----:B------:R-:W-:Y:S01]  /*34b0*/  PLOP3.LUT P2, PT, PT, PT, PT, 0x80, 0x8 ;  /* 0x000000000008781c */ /* 0x000fe20003f4f070 */
[----:B------:R-:W-:Y:S01]  /*34c0*/  ULEA UR8, UR18, UR6, 0x3 ;  /* 0x0000000612087291 */ /* 0x000fe2000f8e18ff */
[----:B------:R-:W-:Y:S01]  /*34d0*/  PRMT R3, RZ, 0x654, R3 ;  /* 0x00000654ff037816 */ /* 0x000fe20000000003 */
[----:B------:R-:W-:Y:S01]  /*34e0*/  ULEA UR9, UR18, UR19, 0x7 ;  /* 0x0000001312097291 */ /* 0x000fe2000f8e38ff */
[----:B-1----:R-:W1:Y:S01]  /*34f0*/  LDS.128 R4, [R4+0x180] ;  /* 0x0001800004047984 */ /* 0x002e620000000c00 */
[----:B------:R-:W-:Y:S02]  /*3500*/  @P0 SHF.L.U32 R2, R8, 0x1f, RZ ;  /* 0x0000001f08020819 */ /* 0x000fe400000006ff */
[----:B------:R-:W-:Y:S01]  /*3510*/  SHF.L.U32 R0, R11, 0x1f, RZ ;  /* 0x0000001f0b007819 */ /* 0x000fe200000006ff */
[----:B------:R-:W-:Y:S01]  /*3520*/  @!PT LDS RZ, [RZ] ;  /* 0x00000000fffff984 */ /* 0x000fe20000000800 */
[----:B------:R-:W-:Y:S01]  /*3530*/  @!PT LDS RZ, [RZ] ;  /* 0x00000000fffff984 */ /* 0x000fe20000000800 */
[----:B------:R-:W-:Y:S01]  /*3540*/  @!PT LDS RZ, [RZ] ;  /* 0x00000000fffff984 */ /* 0x000fe20000000800 */
[----:B------:R-:W-:Y:S01]  /*3550*/  @!PT LDS RZ, [RZ] ;  /* 0x00000000fffff984 */ /* 0x000fe20000000800 */
[----:B------:R2:W-:Y:S06]  /*3560*/  MEMBAR.ALL.CTA ;  /* 0x0000000000007992 */ /* 0x0005ec0000008000 */
[----:B--2---:R-:W2:Y:S02]  /*3570*/  FENCE.VIEW.ASYNC.S ;  /* 0x00000000000073c6 */ /* 0x004ea40000000000 */
[----:B--2---:R2:W-:Y:S01]  /*3580*/  SYNCS.ARRIVE.TRANS64.RED.A1T0 RZ, [R3+URZ], RZ ;  /* 0x000000ff03ff79a7 */ /* 0x0045e200081004ff */
[----:B------:R2:W4:Y:S01]  /*3590*/  @P0 SYNCS.PHASECHK.TRANS64.TRYWAIT P2, [UR4], R2 ;  /* 0x00000002ff0005a7 */ /* 0x0005220008041104 */
[----:B-1----:R-:W-:Y:S01]  /*35a0*/  LOP3.LUT P1, RZ, R6, 0x1, RZ, 0xc0, !PT ;  /* 0x0000000106ff7812 */ /* 0x002fe2000782c0ff */
[----:B------:R-:W1:Y:S02]  /*35b0*/  SYNCS.PHASECHK.TRANS64.TRYWAIT P0, [UR8+0x130], R0 ;  /* 0x00013000ff0075a7 */ /* 0x000e640008001108 */
[----:B-12-4-:R-:W-:Y:S10]  /*35c0*/  @!P0 BRA `(.L_x_63) ;  /* 0x0000005800088947 */ /* 0x016ff40003800000 */
.L_x_148:
[----:B------:R-:W-:Y:S01]  /*35d0*/  IADD3 R10, PT, PT, R10, 0x1, RZ ;  /* 0x000000010a0a7810 */ /* 0x000fe20007ffe0ff */
[----:B------:R-:W-:Y:S06]  /*35e0*/  BRA.U !UP3, `(.L_x_64) ;  /* 0x000000010b987547 */ /* 0x000fec000b800000 */
[----:B------:R-:W-:Y:S01]  /*35f0*/  UPLOP3.LUT UP4, UPT, UPT, UPT, UPT, 0x40, 0x4 ;  /* 0x000000000004789c */ /* 0x000fe20003f8e870 */
[----:B------:R-:W-:Y:S01]  /*3600*/  UMOV UR16, UR10 ;  /* 0x0000000a00107c82 */ /* 0x000fe20008000000 */
[----:B------:R-:W-:Y:S01]  /*3610*/  UMOV UR15, UR5 ;  /* 0x00000005000f7c82 */ /* 0x000fe20008000000 */
[----:B------:R-:W-:-:S08]  /*3620*/  UMOV UR14, UR17 ;  /* 0x00000011000e7c82 */ /* 0x000fd00008000000 */
.L_x_67:
[----:B------:R-:W-:Y:S02]  /*3630*/  UIADD3 UR16, UPT, UPT, UR16, 0x1, URZ ;  /* 0x0000000110107890 */ /* 0x000fe4000fffe0ff */
[----:B--2---:R-:W-:Y:S02]  /*3640*/  ULEA UR7, UR14, UR6, 0x3 ;  /* 0x000000060e077291 */ /* 0x004fe4000f8e18ff */
[----:B------:R-:W-:Y:S01]  /*3650*/  UISETP.NE.AND UP0, UPT, UR16, URZ, UPT ;  /* 0x000000ff1000728c */ /* 0x000fe2000bf05270 */
[----:B----4-:R-:W-:Y:S10]  /*3660*/  @P2 BRA `(.L_x_65) ;  /* 0x00000000000c2947 */ /* 0x010ff40003800000 */
[----:B-1----:R-:W-:Y:S04]  /*3670*/  SHF.L.U32 R3, R8, 0x1f, RZ ;  /* 0x0000001f08037819 */ /* 0x002fe800000006ff */
[----:B------:R-:W1:Y:S02]  /*3680*/  SYNCS.PHASECHK.TRANS64.TRYWAIT P0, [UR7], R3 ;  /* 0x00000003ff0075a7 */ /* 0x000e640008001107 */
[----:B-1----:R-:W-:Y:S05]  /*3690*/  @!P0 BRA `(.L_x_66) ;  /* 0x0000005400ec8947 */ /* 0x002fea0003800000 */
.L_x_65:
[----:B------:R-:W-:Y:S01]  /*36a0*/  UISETP.NE.AND UP1, UPT, UR15, 0x1, UPT ;  /* 0x000000010f00788c */ /* 0x000fe2000bf25270 */
[----:B------:R-:W-:Y:S01]  /*36b0*/  PLOP3.LUT P2, PT, PT, PT, PT, 0x80, 0x8 ;  /* 0x000000000008781c */ /* 0x000fe20003f4f070 */
[----:B------:R-:W-:Y:S02]  /*36c0*/  UIADD3 UR17, UPT, UPT, UR14, 0x1, URZ ;  /* 0x000000010e117890 */ /* 0x000fe4000fffe0ff */
[----:B------:R-:W-:Y:S02]  /*36d0*/  ULEA UR24, UR14, UR12, 0x9 ;  /* 0x0000000c0e187291 */ /* 0x000fe4000f8e48ff */
[----:B------:R-:W-:Y:S01]  /*36e0*/  UISETP.NE.AND UP2, UPT, UR17, 0xc, UPT ;  /* 0x0000000c1100788c */ /* 0x000fe2000bf45270 */
[----:B------:R-:W-:Y:S01]  /*36f0*/  PLOP3.LUT P0, PT, PT, PT, UP1, 0x80, 0x8 ;  /* 0x000000000008781c */ /* 0x000fe20003f0f018 */
[----:B------:R-:W-:Y:S02]  /*3700*/  ULEA UR26, UR14, UR11, 0x9 ;  /* 0x0000000b0e1a7291 */ /* 0x000fe4000f8e48ff */
[----:B------:R-:W-:Y:S02]  /*3710*/  USEL UR13, URZ, 0x1, UP2 ;  /* 0x00000001ff0d7887 */ /* 0x000fe40009000000 */
[----:B------:R-:W-:Y:S02]  /*3720*/  USEL UR17, UR17, URZ, UP2 ;  /* 0x000000ff11117287 */ /* 0x000fe40009000000 */
[----:B------:R-:W-:Y:S02]  /*3730*/  UIADD3 UR30, UPT, UPT, UR24, 0x2, URZ ;  /* 0x00000002181e7890 */ /* 0x000fe4000fffe0ff */
[----:B------:R-:W-:Y:S01]  /*3740*/  @UP1 ULEA UR4, UR17, UR6, 0x3 ;  /* 0x0000000611041291 */ /* 0x000fe2000f8e18ff */
[----:B------:R-:W-:Y:S01]  /*3750*/  LOP3.LUT R8, R8, UR13, RZ, 0x3c, !PT ;  /* 0x0000000d08087c12 */ /* 0x000fe2000f8e3cff */
[----:B------:R-:W-:Y:S02]  /*3760*/  UIADD3 UR28, UPT, UPT, UR26, 0x2, URZ ;  /* 0x000000021a1c7890 */ /* 0x000fe4000fffe0ff */
[----:B------:R-:W-:Y:S01]  /*3770*/  UIADD3 UR7, UPT, UPT, UR7, 0x60, URZ ;  /* 0x0000006007077890 */ /* 0x000fe2000fffe0ff */
[----:B-1----:R-:W-:Y:S01]  /*3780*/  @P0 SHF.L.U32 R0, R8, 0x1f, RZ ;  /* 0x0000001f08000819 */ /* 0x002fe200000006ff */
[----:B------:R-:W-:Y:S01]  /*3790*/  UMOV UR25, 0x80004020 ;  /* 0x8000402000197882 */ /* 0x000fe20000000000 */
[----:B------:R-:W-:Y:S01]  /*37a0*/  UMOV UR27, 0x80004020 ;  /* 0x80004020001b7882 */ /* 0x000fe20000000000 */
[----:B------:R-:W-:Y:S01]  /*37b0*/  UMOV UR31, 0x80004020 ;  /* 0x80004020001f7882 */ /* 0x000fe20000000000 */
[----:B------:R2:W4:Y:S01]  /*37c0*/  @P0 SYNCS.PHASECHK.TRANS64.TRYWAIT P2, [UR4], R0 ;  /* 0x00000000ff0005a7 */ /* 0x0005220008041104 */
[----:B------:R-:W-:Y:S01]  /*37d0*/  UIADD3 UR15, UPT, UPT, UR15, -0x1, URZ ;  /* 0xffffffff0f0f7890 */ /* 0x000fe2000fffe0ff */
[----:B------:R2:W-:Y:S01]  /*37e0*/  UTCQMMA gdesc[UR26], gdesc[UR24], tmem[UR9], tmem[UR22], idesc[UR23], UP4 ;  /* 0x00ff16181a0075ea */ /* 0x0005e2000a000309 */
[----:B------:R-:W-:Y:S01]  /*37f0*/  UPLOP3.LUT UP4, UPT, UPT, UPT, UPT, 0x80, 0x8 ;  /* 0x000000000008789c */ /* 0x000fe20003f8f070 */
[----:B------:R-:W-:Y:S01]  /*3800*/  UMOV UR29, 0x80004020 ;  /* 0x80004020001d7882 */ /* 0x000fe20000000000 */
[----:B------:R-:W-:Y:S01]  /*3810*/  UMOV UR14, UR17 ;  /* 0x00000011000e7c82 */ /* 0x000fe20008000000 */
[----:B------:R2:W-:Y:S01]  /*3820*/  UTCQMMA gdesc[UR28], gdesc[UR30], tmem[UR9], tmem[UR20], idesc[UR21], UPT ;  /* 0x00ff141e1c0075ea */ /* 0x0005e2000b800309 */
[----:B------:R2:W-:Y:S01]  /*3830*/  UTCBAR [UR7], URZ ;  /* 0x000000ff070073e9 */ /* 0x0005e200080000ff */
[----:B------:R-:W-:Y:S06]  /*3840*/  BRA.U UP0, `(.L_x_67) ;  /* 0xfffffffd00787547 */ /* 0x000fec000b83ffff */
.L_x_64:
[----:B------:R-:W-:Y:S01]  /*3850*/  UIADD3 UR18, UPT, UPT, UR18, 0x1, URZ ;  /* 0x0000000112127890 */ /* 0x000fe2000fffe0ff */
[C---:B------:R-:W-:Y:S01]  /*3860*/  ISETP.NE.AND P0, PT, R10.reuse, 0x2, PT ;  /* 0x000000020a00780c */ /* 0x040fe20003f05270 */
[----:B------:R-:W-:Y:S02]  /*3870*/  UIADD3 UR8, UPT, UPT, UR8, 0x110, URZ ;  /* 0x0000011008087890 */ /* 0x000fe4000fffe0ff */
[----:B------:R-:W-:Y:S01]  /*3880*/  UISETP.NE.AND UP0, UPT, UR18, 0x4, UPT ;  /* 0x000000041200788c */ /* 0x000fe2000bf05270 */
[----:B-12---:R-:W-:Y:S02]  /*3890*/  SEL R0, RZ, 0x1, P0 ;  /* 0x00000001ff007807 */ /* 0x006fe40000000000 */
[----:B------:R-:W-:Y:S01]  /*38a0*/  SEL R10, R10, RZ, P0 ;  /* 0x000000ff0a0a7207 */ /* 0x000fe20000000000 */
[----:B------:R-:W-:Y:S01]  /*38b0*/  USEL UR4, URZ, 0x1, UP0 ;  /* 0x00000001ff047887 */ /* 0x000fe20008000000 */
[----:B------:R-:W-:Y:S01]  /*38c0*/  LOP3.LUT R9, R9, R0, RZ, 0x3c, !PT ;  /* 0x0000000009097212 */ /* 0x000fe200078e3cff */
[----:B------:R-:W-:Y:S01]  /*38d0*/  USEL UR18, UR18, URZ, UP0 ;  /* 0x000000ff12127287 */ /* 0x000fe20008000000 */
[----:B------:R1:W-:Y:S03]  /*38e0*/  UTCBAR [UR8], URZ ;  /* 0x000000ff080073e9 */ /* 0x0003e600080000ff */
[----:B------:R-:W-:Y:S01]  /*38f0*/  LOP3.LUT R11, R11, UR4, RZ, 0x3c, !PT ;  /* 0x000000040b0b7c12 */ /* 0x000fe2000f8e3cff */
[----:B------:R-:W-:Y:S07]  /*3900*/  @P1 BRA `(.L_x_68) ;  /* 0xfffffff800c81947 */ /* 0x000fee000383ffff */
[----:B------:R-:W2:Y:S01]  /*3910*/  S2UR UR4, SR_CgaCtaId ;  /* 0x00000000000479c3 */ /* 0x000ea20000008800 */
[----:B------:R-:W-:Y:S01]  /*3920*/  ELECT P0, URZ, PT ;  /* 0x0000000000ff782f */ /* 0x000fe20003800000 */
[----:B------:R-:W-:Y:S01]  /*3930*/  IMAD.MOV.U32 R0, RZ, RZ, 0x1 ;  /* 0x00000001ff007424 */ /* 0x000fe200078e00ff */
[----:B------:R-:W-:Y:S01]  /*3940*/  UIADD3 UR6, UPT, UPT, UR6, 0x130, URZ ;  /* 0x0000013006067890 */ /* 0x000fe2000fffe0ff */
[----:B------:R-:W-:Y:S01]  /*3950*/  SHF.L.U32 R3, R11, 0x1f, RZ ;  /* 0x0000001f0b037819 */ /* 0x000fe200000006ff */
[----:B------:R-:W-:-:S03]  /*3960*/  UMOV UR5, 0x40 ;  /* 0x0000004000057882 */ /* 0x000fc60000000000 */
[----:B------:R-:W-:Y:S01]  /*3970*/  UVIRTCOUNT.DEALLOC.SMPOOL 0x80 ;  /* 0x000000800000784c */ /* 0x000fe20000000000 */
[----:B--2---:R-:W-:Y:S02]  /*3980*/  ULEA UR4, UR4, UR5, 0x18 ;  /* 0x0000000504047291 */ /* 0x004fe4000f8ec0ff */
[----:B------:R-:W-:-:S07]  /*3990*/  ULEA UR5, UR18, UR6, 0x3 ;  /* 0x0000000612057291 */ /* 0x000fce000f8e18ff */
[----:B------:R2:W-:Y:S02]  /*39a0*/  @P0 STS.U8 [UR4+0x1c], R0 ;  /* 0x00001c00ff000988 */ /* 0x0005e40008000004 */
[----:B------:R-:W3:Y:S02]  /*39b0*/  SYNCS.PHASECHK.TRANS64.TRYWAIT P0, [UR5], R3 ;  /* 0x00000003ff0075a7 */ /* 0x000ee40008001105 */
[----:B--23--:R-:W-:Y:S05]  /*39c0*/  @!P0 BRA `(.L_x_69) ;  /* 0x0000005400388947 */ /* 0x00cfea0003800000 */
.L_x_151:
[----:B------:R-:W-:-:S04]  /*39d0*/  UIADD3 UR7, UPT, UPT, UR18, 0x1, URZ ;  /* 0x0000000112077890 */ /* 0x000fc8000fffe0ff */
[----:B------:R-:W-:-:S04]  /*39e0*/  UISETP.NE.AND UP0, UPT, UR7, 0x4, UPT ;  /* 0x000000040700788c */ /* 0x000fc8000bf05270 */
[----:B-1----:R-:W-:Y:S02]  /*39f0*/  USEL UR8, URZ, 0x1, UP0 ;  /* 0x00000001ff087887 */ /* 0x002fe40008000000 */
[----:B------:R-:W-:-:S04]  /*3a00*/  USEL UR7, UR7, URZ, UP0 ;  /* 0x000000ff07077287 */ /* 0x000fc80008000000 */
[----:B------:R-:W-:Y:S01]  /*3a10*/  ULEA UR5, UR7, UR6, 0x3 ;  /* 0x0000000607057291 */ /* 0x000fe2000f8e18ff */
[----:B------:R-:W-:-:S04]  /*3a20*/  LOP3.LUT R2, R11, UR8, RZ, 0x3c, !PT ;  /* 0x000000080b027c12 */ /* 0x000fc8000f8e3cff */
[----:B--2---:R-:W-:-:S04]  /*3a30*/  SHF.L.U32 R3, R2, 0x1f, RZ ;  /* 0x0000001f02037819 */ /* 0x004fc800000006ff */
[----:B------:R-:W1:Y:S02]  /*3a40*/  SYNCS.PHASECHK.TRANS64.TRYWAIT P0, [UR5], R3 ;  /* 0x00000003ff0075a7 */ /* 0x000e640008001105 */
[----:B-1----:R-:W-:Y:S05]  /*3a50*/  @!P0 BRA `(.L_x_70) ;  /* 0x00000054002c8947 */ /* 0x002fea0003800000 */
.L_x_153:
        /* <DEDUP_REMOVED lines=9> */
.L_x_155:
[----:B------:R-:W-:-:S04]  /*3af0*/  UIADD3 UR7, UPT, UPT, UR7, 0x1, URZ ;  /* 0x0000000107077890 */ /* 0x000fc8000fffe0ff */
[----:B------:R-:W-:-:S04]  /*3b00*/  UISETP.NE.AND UP0, UPT, UR7, 0x4, UPT ;  /* 0x000000040700788c */ /* 0x000fc8000bf05270 */
[----:B------:R-:W-:Y:S02]  /*3b10*/  USEL UR5, URZ, 0x1, UP0 ;  /* 0x00000001ff057887 */ /* 0x000fe40008000000 */
[----:B------:R-:W-:-:S04]  /*3b20*/  USEL UR7, UR7, URZ, UP0 ;  /* 0x000000ff07077287 */ /* 0x000fc80008000000 */
[----:B------:R-:W-:Y:S01]  /*3b30*/  ULEA UR7, UR7, UR6, 0x3 ;  /* 0x0000000607077291 */ /* 0x000fe2000f8e18ff */
[----:B-1----:R-:W-:-:S04]  /*3b40*/  LOP3.LUT R3, R2, UR5, RZ, 0x3c, !PT ;  /* 0x0000000502037c12 */ /* 0x002fc8000f8e3cff */
[----:B------:R-:W-:-:S04]  /*3b50*/  SHF.L.U32 R3, R3, 0x1f, RZ ;  /* 0x0000001f03037819 */ /* 0x000fc800000006ff */
[----:B------:R-:W1:Y:S02]  /*3b60*/  SYNCS.PHASECHK.TRANS64.TRYWAIT P0, [UR7], R3 ;  /* 0x00000003ff0075a7 */ /* 0x000e640008001107 */
[----:B-1----:R-:W-:Y:S05]  /*3b70*/  @!P0 BRA `(.L_x_72) ;  /* 0x0000005400148947 */ /* 0x002fea0003800000 */
.L_x_157:
[----:B------:R-:W-:Y:S01]  /*3b80*/  NOP ;  /* 0x0000000000007918 */ /* 0x000fe20000000000 */
[----:B-1----:R-:W1:Y:S01]  /*3b90*/  LDS R0, [UR4+0x14] ;  /* 0x00001404ff007984 */ /* 0x002e620008000800 */
[----:B------:R-:W-:Y:S01]  /*3ba0*/  ULOP3.LUT UR6, UR19, 0xffff, URZ, 0xc0, !UPT ;  /* 0x0000ffff13067892 */ /* 0x000fe2000f8ec0ff */
[----:B------:R-:W-:Y:S01]  /*3bb0*/  UMOV UR8, 0xffff ;  /* 0x0000ffff00087882 */ /* 0x000fe20000000000 */
[----:B------:R-:W-:Y:S02]  /*3bc0*/  UMOV UR5, 0x1 ;  /* 0x0000000100057882 */ /* 0x000fe40000000000 */
[----:B------:R-:W-:-:S04]  /*3bd0*/  USHF.R.U32.HI UR6, URZ, 0x5, UR6 ;  /* 0x00000005ff067899 */ /* 0x000fc80008011606 */
[----:B------:R-:W-:Y:S02]  /*3be0*/  USHF.L.U32 UR8, UR8, UR6, URZ ;  /* 0x0000000608087299 */ /* 0x000fe400080006ff */
[----:B------:R-:W-:-:S04]  /*3bf0*/  USHF.L.U32 UR5, UR5, UR6, URZ ;  /* 0x0000000605057299 */ /* 0x000fc800080006ff */
[----:B-1----:R-:W-:-:S04]  /*3c00*/  LOP3.LUT R0, R0, UR8, RZ, 0xc0, !PT ;  /* 0x0000000800007c12 */ /* 0x002fc8000f8ec0ff */
[----:B------:R-:W-:-:S13]  /*3c10*/  ISETP.NE.AND P0, PT, R0, UR8, PT ;  /* 0x0000000800007c0c */ /* 0x000fda000bf05270 */
[----:B------:R-:W-:Y:S05]  /*3c20*/  @P0 BRA `(.L_x_73) ;  /* 0x0000000000580947 */ /* 0x000fea0003800000 */
[----:B------:R-:W1:Y:S02]  /*3c30*/  LDS R0, [UR4+0x18] ;  /* 0x00001804ff007984 */ /* 0x000e640008000800 */
[----:B-1----:R-:W-:-:S04]  /*3c40*/  LOP3.LUT R0, R0, UR5, RZ, 0xc0, !PT ;  /* 0x0000000500007c12 */ /* 0x002fc8000f8ec0ff */
[----:B------:R-:W-:-:S13]  /*3c50*/  ISETP.NE.AND P0, PT, R0, UR5, PT ;  /* 0x0000000500007c0c */ /* 0x000fda000bf05270 */
[----:B------:R-:W-:Y:S05]  /*3c60*/  @P0 BRA `(.L_x_74) ;  /* 0x00000000003c0947 */ /* 0x000fea0003800000 */
[----:B------:R-:W1:Y:S01]  /*3c70*/  S2R R2, SR_LANEID ;  /* 0x0000000000027919 */ /* 0x000e620000000000 */
[----:B------:R-:W-:Y:S01]  /*3c80*/  ULOP3.LUT UR8, URZ, UR8, URZ, 0x33, !UPT ;  /* 0x00000008ff087292 */ /* 0x000fe2000f8e33ff */
[----:B------:R-:W-:Y:S01]  /*3c90*/  LOP3.LUT R4, RZ, UR5, RZ, 0x33, !PT ;  /* 0x00000005ff047c12 */ /* 0x000fe2000f8e33ff */
[----:B------:R-:W-:Y:S02]  /*3ca0*/  VOTEU.ANY UR7, UPT, PT ;  /* 0x0000000000077886 */ /* 0x000fe400038e0100 */
[----:B------:R-:W-:Y:S01]  /*3cb0*/  UFLO.U32 UR7, UR7 ;  /* 0x00000007000772bd */ /* 0x000fe200080e0000 */
[----:B------:R-:W2:Y:S01]  /*3cc0*/  REDUX UR5, R4 ;  /* 0x00000000040573c4 */ /* 0x000ea20000000000 */
[----:B------:R-:W-:-:S06]  /*3cd0*/  IMAD.U32 R0, RZ, RZ, UR8 ;  /* 0x00000008ff007e24 */ /* 0x000fcc000f8e00ff */
[----:B------:R3:W-:Y:S01]  /*3ce0*/  UTCATOMSWS.AND URZ, UR8 ;  /* 0x0000000800ff79e3 */ /* 0x0007e20008000000 */
[----:B------:R-:W4:Y:S01]  /*3cf0*/  REDUX UR6, R0 ;  /* 0x00000000000673c4 */ /* 0x000f220000000000 */
[----:B-1----:R-:W-:Y:S01]  /*3d00*/  ISETP.EQ.U32.AND P0, PT, R2, UR7, PT ;  /* 0x0000000702007c0c */ /* 0x002fe2000bf02070 */
[----:B--2---:R-:W-:Y:S01]  /*3d10*/  IMAD.U32 R2, RZ, RZ, UR5 ;  /* 0x00000005ff027e24 */ /* 0x004fe2000f8e00ff */
[----:B----4-:R-:W-:-:S11]  /*3d20*/  MOV R3, UR6 ;  /* 0x0000000600037c02 */ /* 0x010fd60008000f00 */
[----:B------:R3:W-:Y:S04]  /*3d30*/  @P0 ATOMS.AND RZ, [UR4+0x14], R3 ;  /* 0x00001403ffff098c */ /* 0x0007e8000a800004 */
[----:B------:R3:W-:Y:S01]  /*3d40*/  @P0 ATOMS.AND RZ, [UR4+0x18], R2 ;  /* 0x00001802ffff098c */ /* 0x0007e2000a800004 */
[----:B------:R-:W-:Y:S05]  /*3d50*/  BRA `(.L_x_75) ;  /* 0x0000000000147947 */ /* 0x000fea0003800000 */
.L_x_74:
[----:B------:R-:W-:Y:S02]  /*3d60*/  MOV R2, 0x3d80 ;  /* 0x00003d8000027802 */ /* 0x000fe40000000f00 */
[----:B----45:R-:W-:Y:S05]  /*3d70*/  CALL.REL.NOINC `($__internal_0_$__cuda_sm10x_tcgen05_guardrail_trap_col_being_dealloced_not_returned_by_alloc) ;  /* 0x0000005400707944 */ /* 0x030fea0003c00000 */
[----:B------:R-:W-:Y:S05]  /*3d80*/  BRA `(.L_x_75) ;  /* 0x0000000000087947 */ /* 0x000fea0003800000 */
.L_x_73:
[----:B------:R-:W-:Y:S02]  /*3d90*/  MOV R2, 0x3db0 ;  /* 0x00003db000027802 */ /* 0x000fe40000000f00 */
[----:B----45:R-:W-:Y:S05]  /*3da0*/  CALL.REL.NOINC `($__internal_2_$__cuda_sm10x_tcgen05_guardrail_trap_unallocated_columns_being_dealloced) ;  /* 0x00000054007c7944 */ /* 0x030fea0003c00000 */
.L_x_75:
[----:B------:R-:W-:Y:S01]  /*3db0*/  NOP ;  /* 0x0000000000007918 */ /* 0x000fe20000000000 */
[----:B---3--:R-:W-:Y:S05]  /*3dc0*/  EXIT ;  /* 0x000000000000794d */ /* 0x008fea0003800000 */
.L_x_57:
[----:B------:R-:W-:-:S09]  /*3dd0*/  UISETP.NE.OR UP2, UPT, UR8, 0x3, !UP2 ;  /* 0x000000030800788c */ /* 0x000fd2000d745670 */
[----:B------:R-:W-:Y:S05]  /*3de0*/  BRA.U UP2, `(.L_x_76) ;  /* 0x0000000d02407547 */ /* 0x000fea000b800000 */
[----:B------:R-:W1:Y:S01]  /*3df0*/  LDC R0, c[0x0][0xb30] ;  /* 0x0002cc00ff007b82 */ /* 0x000e620000000800 */
[----:B------:R-:W2:Y:S01]  /*3e00*/  LDCU.64 UR8, c[0x0][0x888] ;  /* 0x00011100ff0877ac */ /* 0x000ea20008000a00 */
[----:B------:R-:W-:Y:S02]  /*3e10*/  HFMA2 R29, -RZ, RZ, 0, 0 ;  /* 0x00000000ff1d7431 */ /* 0x000fe400000001ff */
[----:B------:R-:W-:Y:S01]  /*3e20*/  IMAD.MOV.U32 R31, RZ, RZ, 0x1 ;  /* 0x00000001ff1f7424 */ /* 0x000fe200078e00ff */
[----:B------:R-:W-:Y:S01]  /*3e30*/  MOV R23, 0x2000 ;  /* 0x0000200000177802 */ /* 0x000fe20000000f00 */
[----:B------:R-:W4:Y:S01]  /*3e40*/  LDCU.64 UR4, c[0x0][0x890] ;  /* 0x00011200ff0477ac */ /* 0x000f220008000a00 */
[----:B------:R-:W-:Y:S01]  /*3e50*/  IMAD.MOV.U32 R30, RZ, RZ, RZ ;  /* 0x000000ffff1e7224 */ /* 0x000fe200078e00ff */
[----:B------:R-:W3:Y:S01]  /*3e60*/  LDC R19, c[0x0][0x370] ;  /* 0x0000dc00ff137b82 */ /* 0x000ee20000000800 */
[----:B------:R-:W-:Y:S01]  /*3e70*/  UMOV UR7, 0x400 ;  /* 0x0000040000077882 */ /* 0x000fe20000000000 */
[----:B------:R-:W-:-:S02]  /*3e80*/  UPLOP3.LUT UP1, UPT, UPT, UPT, UPT, 0x40, 0x4 ;  /* 0x000000000004789c */ /* 0x000fc40003f2e870 */
[----:B------:R-:W-:-:S04]  /*3e90*/  ULEA UR7, UR37, UR7, 0x18 ;  /* 0x0000000725077291 */ /* 0x000fc8000f8ec0ff */
[----:B------:R-:W3:Y:S01]  /*3ea0*/  LDC R2, c[0x0][0xb0c] ;  /* 0x0002c300ff027b82 */ /* 0x000ee20000000800 */
[----:B------:R-:W-:Y:S02]  /*3eb0*/  UIADD3 UR13, UPT, UPT, UR7, 0xc8, URZ ;  /* 0x000000c8070d7890 */ /* 0x000fe4000fffe0ff */
[----:B--2---:R-:W-:Y:S02]  /*3ec0*/  UISETP.NE.U32.AND UP2, UPT, UR8, URZ, UPT ;  /* 0x000000ff0800728c */ /* 0x004fe4000bf45070 */
[----:B------:R-:W-:Y:S02]  /*3ed0*/  UIADD3 UR17, UPT, UPT, UR7, 0xc0, URZ ;  /* 0x000000c007117890 */ /* 0x000fe4000fffe0ff */
[----:B----4-:R-:W-:Y:S01]  /*3ee0*/  UISETP.NE.U32.AND UP3, UPT, UR4, URZ, UPT ;  /* 0x000000ff0400728c */ /* 0x010fe2000bf65070 */
[----:B------:R-:W2:Y:S01]  /*3ef0*/  LDC R18, c[0x0][0xb20] ;  /* 0x0002c800ff127b82 */ /* 0x000ea20000000800 */
[----:B-1----:R-:W-:Y:S01]  /*3f00*/  ISETP.NE.AND P1, PT, R0, 0x1, PT ;  /* 0x000000010000780c */ /* 0x002fe20003f25270 */
[----:B------:R-:W-:-:S02]  /*3f10*/  UISETP.NE.AND.EX UP2, UPT, UR9, URZ, UPT, UP2 ;  /* 0x000000ff0900728c */ /* 0x000fc4000bf45320 */
[----:B------:R-:W-:Y:S02]  /*3f20*/  UPRMT UR13, UR37, 0x654, UR13 ;  /* 0x00000654250d7896 */ /* 0x000fe4000800000d */
[----:B------:R-:W-:Y:S02]  /*3f30*/  UISETP.NE.AND.EX UP3, UPT, UR5, URZ, UPT, UP3 ;  /* 0x000000ff0500728c */ /* 0x000fe4000bf65330 */
[----:B------:R-:W1:Y:S08]  /*3f40*/  LDC.64 R32, c[0x0][0x348] ;  /* 0x0000d200ff207b82 */ /* 0x000e700000000a00 */
[----:B------:R-:W4:Y:S08]  /*3f50*/  LDC.64 R16, c[0x0][0xb10] ;  /* 0x0002c400ff107b82 */ /* 0x000f300000000a00 */
[----:B------:R-:W1:Y:S08]  /*3f60*/  LDC.64 R6, c[0x0][0xb18] ;  /* 0x0002c600ff067b82 */ /* 0x000e700000000a00 */
[----:B------:R-:W1:Y:S08]  /*3f70*/  LDC.64 R4, c[0x0][0xb28] ;  /* 0x0002ca00ff047b82 */ /* 0x000e700000000a00 */
[----:B--23--:R-:W1:Y:S02]  /*3f80*/  LDC R22, c[0x0][0x374] ;  /* 0x0000dd00ff167b82 */ /* 0x00ce640000000800 */
.L_x_85:
[C---:B------:R-:W-:Y:S02]  /*3f90*/  LEA R0, R30.reuse, UR7, 0x3 ;  /* 0x000000071e007c11 */ /* 0x040fe4000f8e18ff */
[----:B------:R-:W-:Y:S02]  /*3fa0*/  SHF.L.U32 R3, R29, 0x1f, RZ ;  /* 0x0000001f1d037819 */ /* 0x000fe400000006ff */
[----:B------:R-:W-:Y:S02]  /*3fb0*/  LEA R24, R30, UR7, 0x4 ;  /* 0x000000071e187c11 */ /* 0x000fe4000f8e20ff */
[----:B--2---:R-:W2:Y:S02]  /*3fc0*/  SYNCS.PHASECHK.TRANS64.TRYWAIT P0, [R0+URZ+0xf0], R3 ;  /* 0x0000f003000075a7 */ /* 0x004ea400080011ff */
[----:B--2---:R-:W-:Y:S05]  /*3fd0*/  @!P0 BRA `(.L_x_77) ;  /* 0x0000005000148947 */ /* 0x004fea0003800000 */
.L_x_158:
[----:B------:R-:W-:Y:S01]  /*3fe0*/  ISETP.GE.AND P0, PT, R72, 0x1, PT ;  /* 0x000000014800780c */ /* 0x000fe20003f06270 */
[----:B------:R-:W3:Y:S01]  /*3ff0*/  LDS.128 R24, [R24+0x180] ;  /* 0x0001800018187984 */ /* 0x000ee20000000c00 */
[----:B--2---:R-:W-:Y:S01]  /*4000*/  VIADD R0, R0, 0x100 ;  /* 0x0000010000007836 */ /* 0x004fe20000000000 */
[----:B------:R-:W-:Y:S01]  /*4010*/  @!PT LDS RZ, [RZ] ;  /* 0x00000000fffff984 */ /* 0x000fe20000000800 */
[----:B------:R-:W-:Y:S01]  /*4020*/  @!PT LDS RZ, [RZ] ;  /* 0x00000000fffff984 */ /* 0x000fe20000000800 */
[----:B------:R-:W-:Y:S01]  /*4030*/  @!PT LDS RZ, [RZ] ;  /* 0x00000000fffff984 */ /* 0x000fe20000000800 */
[----:B------:R-:W-:Y:S01]  /*4040*/  @!PT LDS RZ, [RZ] ;  /* 0x00000000fffff984 */ /* 0x000fe20000000800 */
[----:B------:R2:W-:Y:S06]  /*4050*/  MEMBAR.ALL.CTA ;  /* 0x0000000000007992 */ /* 0x0005ec0000008000 */
[----:B--2---:R-:W2:Y:S01]  /*4060*/  FENCE.VIEW.ASYNC.S ;  /* 0x00000000000073c6 */ /* 0x004ea20000000000 */
[----:B------:R-:W-:Y:S04]  /*4070*/  PRMT R0, RZ, 0x654, R0 ;  /* 0x00000654ff007816 */ /* 0x000fe80000000000 */
[----:B--2---:R2:W-:Y:S01]  /*4080*/  SYNCS.ARRIVE.TRANS64.RED.A1T0 RZ, [R0+URZ], RZ ;  /* 0x000000ff00ff79a7 */ /* 0x0045e200081004ff */
[----:B---3--:R-:W-:Y:S11]  /*4090*/  LOP3.LUT P3, RZ, R26, 0x1, RZ, 0xc0, !PT ;  /* 0x000000011aff7812 */ /* 0x008ff6000786c0ff */
[----:B------:R-:W-:Y:S02]  /*40a0*/  @!UPT UIADD3 URZ, UPT, UPT, URZ, URZ, URZ ;  /* 0x000000fffffff290 */ /* 0x000fe4000fffe0ff */
[----:B------:R-:W-:Y:S02]  /*40b0*/  @P3 MOV R13, R24 ;  /* 0x00000018000d3202 */ /* 0x000fe40000000f00 */
[----:B------:R-:W-:Y:S01]  /*40c0*/  @P3 LOP3.LUT R8, R25, 0xffff, RZ, 0xc0, !PT ;  /* 0x0000ffff19083812 */ /* 0x000fe200078ec0ff */
[----:B--2---:R-:W-:Y:S06]  /*40d0*/  @!P0 BRA `(.L_x_78) ;  /* 0x0000000000a48947 */ /* 0x004fec0003800000 */
[----:B-1----:R-:W-:Y:S01]  /*40e0*/  IMAD.HI.U32 R35, R22, R7, RZ ;  /* 0x0000000716237227 */ /* 0x002fe200078e00ff */
[----:B------:R-:W-:Y:S02]  /*40f0*/  ISETP.NE.AND P0, PT, R6, 0x1, PT ;  /* 0x000000010600780c */ /* 0x000fe40003f05270 */
[----:B------:R-:W-:Y:S01]  /*4100*/  ISETP.NE.AND P2, PT, R72, 0x1, PT ;  /* 0x000000014800780c */ /* 0x000fe20003f45270 */
[----:B----4-:R-:W-:Y:S01]  /*4110*/  IMAD.HI.U32 R34, R19, R16, RZ ;  /* 0x0000001013227227 */ /* 0x010fe200078e00ff */
[----:B------:R-:W-:Y:S02]  /*4120*/  SHF.R.U32.HI R35, RZ, R18, R35 ;  /* 0x00000012ff237219 */ /* 0x000fe40000011623 */
[----:B------:R-:W-:Y:S01]  /*4130*/  ISETP.NE.AND P4, PT, R2, 0x1, PT ;  /* 0x000000010200780c */ /* 0x000fe20003f85270 */
[----:B------:R-:W-:Y:S01]  /*4140*/  IMAD.HI.U32 R36, R13, R16, RZ ;  /* 0x000000100d247227 */ /* 0x000fe200078e00ff */
[----:B------:R-:W-:Y:S02]  /*4150*/  SHF.R.U32.HI R34, RZ, R17, R34 ;  /* 0x00000011ff227219 */ /* 0x000fe40000011622 */
[----:B------:R-:W-:Y:S01]  /*4160*/  SEL R3, R22, R35, !P0 ;  /* 0x0000002316037207 */ /* 0x000fe20004000000 */
[C---:B------:R-:W-:Y:S01]  /*4170*/  IMAD.HI.U32 R35, R8.reuse, R7, RZ ;  /* 0x0000000708237227 */ /* 0x040fe200078e00ff */
[----:B------:R-:W-:Y:S02]  /*4180*/  SEL R11, R19, R34, !P4 ;  /* 0x00000022130b7207 */ /* 0x000fe40006000000 */
[----:B------:R-:W-:Y:S01]  /*4190*/  SHF.R.U32.HI R36, RZ, R17, R36 ;  /* 0x00000011ff247219 */ /* 0x000fe20000011624 */
[----:B------:R-:W-:Y:S01]  /*41a0*/  IMAD.HI.U32 R38, R3, R4, RZ ;  /* 0x0000000403267227 */ /* 0x000fe200078e00ff */
[----:B------:R-:W-:Y:S03]  /*41b0*/  SHF.R.U32.HI R35, RZ, R18, R35 ;  /* 0x00000012ff237219 */ /* 0x000fe60000011623 */
[----:B------:R-:W-:Y:S01]  /*41c0*/  IMAD.HI.U32 R34, R11, R4, RZ ;  /* 0x000000040b227227 */ /* 0x000fe200078e00ff */
[----:B------:R-:W-:Y:S02]  /*41d0*/  @P2 SHF.R.U32.HI R3, RZ, R5, R38 ;  /* 0x00000005ff032219 */ /* 0x000fe40000011626 */
[----:B------:R-:W-:Y:S02]  /*41e0*/  SEL R9, R8, R35, !P0 ;  /* 0x0000002308097207 */ /* 0x000fe40004000000 */
[----:B------:R-:W-:Y:S01]  /*41f0*/  @P2 SHF.R.U32.HI R11, RZ, R5, R34 ;  /* 0x00000005ff0b2219 */ /* 0x000fe20000011622 */
[C---:B------:R-:W-:Y:S01]  /*4200*/  IMAD R10, R72.reuse, R3, RZ ;  /* 0x00000003480a7224 */ /* 0x040fe200078e02ff */
[----:B------:R-:W-:Y:S01]  /*4210*/  SEL R3, R13, R36, !P4 ;  /* 0x000000240d037207 */ /* 0x000fe20006000000 */
[C---:B------:R-:W-:Y:S03]  /*4220*/  IMAD.HI.U32 R14, R9.reuse, R4, RZ ;  /* 0x00000004090e7227 */ /* 0x040fe600078e00ff */
[----:B------:R-:W-:Y:S01]  /*4230*/  ISETP.GE.AND P0, PT, R9, R10, PT ;  /* 0x0000000a0900720c */ /* 0x000fe20003f06270 */
[C---:B------:R-:W-:Y:S01]  /*4240*/  IMAD R12, R72.reuse, R11, RZ ;  /* 0x0000000b480c7224 */ /* 0x040fe200078e02ff */
[-C--:B------:R-:W-:Y:S04]  /*4250*/  SHF.R.U32.HI R14, RZ, R5.reuse, R14 ;  /* 0x00000005ff0e7219 */ /* 0x080fe8000001160e */
[----:B------:R-:W-:Y:S02]  /*4260*/  ISETP.GE.OR P0, PT, R3, R12, P0 ;  /* 0x0000000c0300720c */ /* 0x000fe40000706670 */
[----:B------:R-:W-:Y:S05]  /*4270*/  SEL R15, R9, R14, !P2 ;  /* 0x0000000e090f7207 */ /* 0x000fea0005000000 */
[----:B------:R-:W-:Y:S04]  /*4280*/  IMAD.MOV R14, RZ, RZ, -R15 ;  /* 0x000000ffff0e7224 */ /* 0x000fe800078e0a0f */
[----:B------:R-:W-:Y:S02]  /*4290*/  IMAD R14, R72, R14, R9 ;  /* 0x0000000e480e7224 */ /* 0x000fe400078e0209 */
[C---:B------:R-:W-:Y:S05]  /*42a0*/  @!P0 IMAD.HI.U32 R10, R3.reuse, R4, RZ ;  /* 0x00000004030a8227 */ /* 0x040fea00078e00ff */
[----:B------:R-:W-:Y:S04]  /*42b0*/  @!P0 SHF.R.U32.HI R10, RZ, R5, R10 ;  /* 0x00000005ff0a8219 */ /* 0x000fe8000001160a */
[----:B------:R-:W-:Y:S01]  /*42c0*/  @!P0 SEL R0, R3, R10, !P2 ;  /* 0x0000000a03008207 */ /* 0x000fe20005000000 */
[----:B------:R-:W-:Y:S03]  /*42d0*/  IMAD.MOV R10, RZ, RZ, -R3 ;  /* 0x000000ffff0a7224 */ /* 0x000fe600078e0a03 */
[----:B------:R-:W-:Y:S01]  /*42e0*/  @!P0 IADD3 R15, PT, PT, R15, -R0, RZ ;  /* 0x800000000f0f8210 */ /* 0x000fe20007ffe0ff */
[----:B------:R-:W-:Y:S01]  /*42f0*/  @!P0 IMAD R0, R11, R14, R0 ;  /* 0x0000000e0b008224 */ /* 0x000fe200078e0200 */
[----:B------:R-:W-:Y:S01]  /*4300*/  IADD3 R11, PT, PT, -R9, RZ, RZ ;  /* 0x000000ff090b7210 */ /* 0x000fe20007ffe1ff */
[----:B------:R-:W-:Y:S02]  /*4310*/  IMAD R13, R2, R10, R13 ;  /* 0x0000000a020d7224 */ /* 0x000fe400078e020d */
[----:B------:R-:W-:Y:S02]  /*4320*/  @!P0 IMAD R9, R15, R72, R3 ;  /* 0x000000480f098224 */ /* 0x000fe400078e0203 */
[----:B------:R-:W-:Y:S02]  /*4330*/  @!P0 IMAD.MOV.U32 R3, RZ, RZ, R0 ;  /* 0x000000ffff038224 */ /* 0x000fe400078e0000 */
[----:B------:R-:W-:Y:S02]  /*4340*/  IMAD R8, R6, R11, R8 ;  /* 0x0000000b06087224 */ /* 0x000fe400078e0208 */
[----:B------:R-:W-:Y:S02]  /*4350*/  IMAD R13, R3, R2, R13 ;  /* 0x00000002030d7224 */ /* 0x000fe400078e020d */
[----:B------:R-:W-:Y:S02]  /*4360*/  IMAD R8, R9, R6, R8 ;  /* 0x0000000609087224 */ /* 0x000fe400078e0208 */
.L_x_78:
[----:B------:R-:W-:Y:S05]  /*4370*/  BRA.U UP1, `(.L_x_79) ;  /* 0x0000000101107547 */ /* 0x000fea000b800000 */
[----:B------:R-:W-:Y:S04]  /*4380*/  MOV R0, UR6 ;  /* 0x0000000600007c02 */ /* 0x000fe80008000f00 */
[----:B------:R-:W-:Y:S04]  /*4390*/  SHF.L.U32 R3, R0, 0x1f, RZ ;  /* 0x0000001f00037819 */ /* 0x000fe800000006ff */
[----:B------:R-:W2:Y:S02]  /*43a0*/  SYNCS.PHASECHK.TRANS64.TRYWAIT P0, [UR7+0xe8], R3 ;  /* 0x0000e803ff0075a7 */ /* 0x000ea40008001107 */
[----:B--2---:R-:W-:Y:S05]  /*43b0*/  @!P0 BRA `(.L_x_80) ;  /* 0x0000004c00308947 */ /* 0x004fea0003800000 */
.L_x_79:
[----:B------:R-:W-:Y:S02]  /*43c0*/  R2UR UR19, R21 ;  /* 0x00000000151372ca */ /* 0x000fe400000e0000 */
[----:B------:R-:W-:Y:S02]  /*43d0*/  R2UR UR18, R20 ;  /* 0x00000000141272ca */ /* 0x000fe400000e0000 */
[----:B------:R-:W-:Y:S02]  /*43e0*/  ISETP.NE.U32.AND P2, PT, RZ, UR4, PT ;  /* 0x00000004ff007c0c */ /* 0x000fe4000bf45070 */
[----:B------:R-:W-:Y:S02]  /*43f0*/  SHF.L.U32 R12, R31, 0x1f, RZ ;  /* 0x0000001f1f0c7819 */ /* 0x000fe400000006ff */
[----:B------:R-:W-:Y:S05]  /*4400*/  ISETP.NE.AND.EX P2, PT, RZ, UR5, PT, P2 ;  /* 0x00000005ff007c0c */ /* 0x000fea000bf45320 */
[----:B------:R-:W-:Y:S02]  /*4410*/  USHF.L.U32 UR19, UR19, 0x7, URZ ;  /* 0x0000000713137899 */ /* 0x000fe400080006ff */
[----:B------:R-:W-:Y:S01]  /*4420*/  USHF.L.U32 UR18, UR18, 0x7, URZ ;  /* 0x0000000712127899 */ /* 0x000fe200080006ff */
[----:B------:R-:W-:Y:S11]  /*4430*/  BRA.U !UP3, `(.L_x_81) ;  /* 0x000000010b347547 */ /* 0x000ff6000b800000 */
[----:B------:R-:W-:Y:S01]  /*4440*/  UPLOP3.LUT UP0, UPT, UPT, UPT, UP2, 0x80, 0x8 ;  /* 0x000000000008789c */ /* 0x000fe20003f0f020 */
[----:B--2---:R-:W-:Y:S02]  /*4450*/  HFMA2 R0, -RZ, RZ, 0, 5.9604644775390625e-08 ;  /* 0x00000001ff007431 */ /* 0x004fe400000001ff */
[----:B------:R-:W-:Y:S03]  /*4460*/  IMAD.MOV.U32 R171, RZ, RZ, 0x1 ;  /* 0x00000001ffab7424 */ /* 0x000fe600078e00ff */
[----:B------:R-:W-:Y:S05]  /*4470*/  PLOP3.LUT P0, PT, PT, PT, UP0, 0x80, 0x8 ;  /* 0x000000000008781c */ /* 0x000fea0003f0f008 */
[----:B------:R-:W2:Y:S01]  /*4480*/  @UP0 LDCU.64 UR10, c[0x0][0x888] ;  /* 0x00011100ff0a07ac */ /* 0x000ea20008000a00 */
[----:B------:R-:W-:Y:S07]  /*4490*/  @UP0 UIMAD UR8, UR36, UR4, URZ ;  /* 0x00000004240802a4 */ /* 0x000fee000f8e02ff */
[----:B------:R-:W-:Y:S01]  /*44a0*/  @!P0 PRMT R171, R0, 0x7610, R171 ;  /* 0x0000761000ab8816 */ /* 0x000fe200000000ab */
[----:B--2---:R-:W-:Y:S03]  /*44b0*/  @UP0 UIMAD.WIDE UR10, UR8, 0x4, UR10 ;  /* 0x00000004080a08a5 */ /* 0x004fe6000f8e020a */
[----:B------:R-:W2:Y:S03]  /*44c0*/  @!UP0 LDCU UR8, c[0x0][0x880] ;  /* 0x00011000ff0887ac */ /* 0x000ea60008000800 */
[----:B------:R-:W-:Y:S01]  /*44d0*/  IMAD.U32 R10, RZ, RZ, UR10 ;  /* 0x0000000aff0a7e24 */ /* 0x000fe2000f8e00ff */
[----:B------:R-:W-:Y:S05]  /*44e0*/  MOV R11, UR11 ;  /* 0x0000000b000b7c02 */ /* 0x000fea0008000f00 */
[----:B-----5:R3:W5:Y:S02]  /*44f0*/  @P0 LDG.E R81, desc[UR46][R10.64] ;  /* 0x0000002e0a510981 */ /* 0x020764000c1e1900 */
[----:B--23--:R-:W-:Y:S07]  /*4500*/  @!P0 IMAD.U32 R81, RZ, RZ, UR8 ;  /* 0x00000008ff518e24 */ /* 0x00cfee000f8e00ff */
.L_x_81:
[----:B-----5:R-:W-:Y:S01]  /*4510*/  @!P2 FSETP.EQ.AND P0, PT, R81, RZ, PT ;  /* 0x000000ff5100a20b */ /* 0x020fe20003f02000 */
[----:B------:R-:W-:Y:S01]  /*4520*/  @!UPT UIADD3 URZ, UPT, UPT, URZ, URZ, URZ ;  /* 0x000000fffffff290 */ /* 0x000fe2000fffe0ff */
[----:B------:R-:W-:Y:S11]  /*4530*/  @!P2 BRA `(.L_x_82) ;  /* 0x000000000014a947 */ /* 0x000ff60003800000 */
[----:B------:R-:W-:Y:S02]  /*4540*/  LOP3.LUT P2, RZ, R171, 0xff, RZ, 0xc0, !PT ;  /* 0x000000ffabff7812 */ /* 0x000fe4000784c0ff */
[----:B------:R-:W-:Y:S04]  /*4550*/  PLOP3.LUT P0, PT, PT, PT, UP0, 0x80, 0x8 ;  /* 0x000000000008781c */ /* 0x000fe80003f0f008 */
[----:B------:R-:W-:Y:S07]  /*4560*/  PLOP3.LUT P0, PT, P0, PT, PT, 0x8, 0x80 ;  /* 0x000000000080781c */ /* 0x000fee000070e170 */
[----:B------:R-:W-:Y:S11]  /*4570*/  @P2 FSETP.EQ.AND P0, PT, R81, RZ, PT ;  /* 0x000000ff5100220b */ /* 0x000ff60003f02000 */
[----:B------:R-:W-:Y:S02]  /*4580*/  @!UPT UIADD3 URZ, UPT, UPT, URZ, URZ, URZ ;  /* 0x000000fffffff290 */ /* 0x000fe4000fffe0ff */
.L_x_82:
[----:B------:R-:W3:Y:S01]  /*4590*/  SYNCS.PHASECHK.TRANS64.TRYWAIT P2, [UR7+0xd0], R12 ;  /* 0x0000d00cff0075a7 */ /* 0x000ee20008041107 */
[----:B------:R-:W-:Y:S04]  /*45a0*/  ELECT P4, URZ, PT ;  /* 0x0000000000ff782f */ /* 0x000fe80003880000 */
[----:B------:R-:W-:Y:S11]  /*45b0*/  PLOP3.LUT P4, PT, P0, P4, PT, 0xf2, 0x2f ;  /* 0x00000000002f781c */ /* 0x000ff60000789e72 */
[----:B------:R-:W-:Y:S02]  /*45c0*/  @!UPT UIADD3 URZ, UPT, UPT, URZ, URZ, URZ ;  /* 0x000000fffffff290 */ /* 0x000fe4000fffe0ff */
[----:B-1----:R-:W-:Y:S05]  /*45d0*/  @!P4 IADD3 R21, P0, PT, R32, 0x580, RZ ;  /* 0x000005802015c810 */ /* 0x002fea0007f1e0ff */
[----:B------:R-:W-:Y:S01]  /*45e0*/  @!P4 IMAD.X R20, RZ, RZ, R33, P0 ;  /* 0x000000ffff14c224 */ /* 0x000fe200000e0621 */
[----:B---3--:R-:W-:Y:S07]  /*45f0*/  @!P2 BRA `(.L_x_83) ;  /* 0x0000004800b8a947 */ /* 0x008fee0003800000 */
.L_x_161:
[----:B------:R-:W3:Y:S01]  /*4600*/  LDC.64 R14, c[0x0][0xb10] ;  /* 0x0002c400ff0e7b82 */ /* 0x000ee20000000a00 */
[----:B------:R-:W-:Y:S01]  /*4610*/  @!P4 R2UR UR8, R20 ;  /* 0x000000001408c2ca */ /* 0x000fe200000e0000 */
[----:B------:R-:W-:Y:S01]  /*4620*/  VOTEU.ALL UP1, P4 ;  /* 0x0000000000ff7886 */ /* 0x000fe20002020000 */
[----:B------:R-:W-:Y:S01]  /*4630*/  @!P4 R2UR UR9, R21 ;  /* 0x000000001509c2ca */ /* 0x000fe200000e0000 */
[----:B------:R-:W-:Y:S01]  /*4640*/  UMOV UR10, 0x0 ;  /* 0x00000000000a7882 */ /* 0x000fe20000000000 */
[----:B------:R-:W-:Y:S03]  /*4650*/  UMOV UR11, 0x10000000 ;  /* 0x10000000000b7882 */ /* 0x000fe60000000000 */
[----:B------:R-:W5:Y:S01]  /*4660*/  LDC.64 R10, c[0x0][0xb18] ;  /* 0x0002c600ff0a7b82 */ /* 0x000f620000000a00 */
[----:B------:R-:W-:Y:S01]  /*4670*/  @!UP1 UIADD3 UR16, UPT, UPT, UR7, 0x200, URZ ;  /* 0x0000020007109890 */ /* 0x000fe2000fffe0ff */
[----:B------:R-:W-:Y:S01]  /*4680*/  @P3 SHF.R.U32.HI R28, RZ, 0x10, R25 ;  /* 0x00000010ff1c3819 */ /* 0x000fe20000011619 */
[----:B------:R-:W-:Y:S01]  /*4690*/  VOTEU.ALL UP1, P4 ;  /* 0x0000000000ff7886 */ /* 0x000fe20002020000 */
[----:B------:R-:W-:Y:S01]  /*46a0*/  UMOV UR20, UR36 ;  /* 0x0000002400147c82 */ /* 0x000fe20008000000 */
[----:B------:R-:W-:Y:S03]  /*46b0*/  VIADD R30, R30, 0x1 ;  /* 0x000000011e1e7836 */ /* 0x000fe60000000000 */
[----:B--2---:R-:W2:Y:S01]  /*46c0*/  @!P1 LDC R0, c[0x0][0xb20] ;  /* 0x0002c800ff009b82 */ /* 0x004ea20000000800 */
[----:B------:R-:W-:Y:S01]  /*46d0*/  IMAD.U32 R21, RZ, RZ, UR8 ;  /* 0x00000008ff157e24 */ /* 0x000fe2000f8e00ff */
[----:B------:R-:W-:Y:S06]  /*46e0*/  UPRMT UR8, UR37, 0x654, UR17 ;  /* 0x0000065425087896 */ /* 0x000fec0008000011 */
[----:B-1----:R-:W1:Y:S01]  /*46f0*/  @!P1 LDC R3, c[0x0][0xb0c] ;  /* 0x0002c300ff039b82 */ /* 0x002e620000000800 */
[----:B------:R-:W-:Y:S01]  /*4700*/  IMAD.U32 R20, RZ, RZ, UR9 ;  /* 0x00000009ff147e24 */ /* 0x000fe2000f8e00ff */
[----:B------:R-:W-:Y:S04]  /*4710*/  @!P4 R2UR UR15, R21 ;  /* 0x00000000150fc2ca */ /* 0x000fe800000e0000 */
[----:B------:R-:W-:Y:S01]  /*4720*/  @!P4 R2UR UR14, R20 ;  /* 0x00000000140ec2ca */ /* 0x000fe200000e0000 */
[----:B------:R-:W-:Y:S11]  /*4730*/  @!P4 IMAD.MOV.U32 R20, RZ, RZ, 0x2000 ;  /* 0x00002000ff14c424 */ /* 0x000ff600078e00ff */
[----:B------:R-:W-:Y:S01]  /*4740*/  @!UPT UIADD3 URZ, UPT, UPT, URZ, URZ, URZ ;  /* 0x000000fffffff290 */ /* 0x000fe2000fffe0ff */
[----:B------:R1:W-:Y:S01]  /*4750*/  @!UP1 UTMALDG.3D [UR16], [UR14], desc[UR10] ;  /* 0x00000a100e0095b4 */ /* 0x0003e20008011000 */
[----:B------:R1:W-:Y:S02]  /*4760*/  @!P4 SYNCS.ARRIVE.TRANS64.RED.A0TR RZ, [UR7+0xc0], R20 ;  /* 0x0000c014ffffc9a7 */ /* 0x0003e40008300407 */
[----:B-1----:R-:W-:Y:S01]  /*4770*/  @!P1 ISETP.NE.AND P2, PT, R3, 0x1, PT ;  /* 0x000000010300980c */ /* 0x002fe20003f45270 */
[C---:B---3--:R-:W-:Y:S01]  /*4780*/  @!P1 IMAD.HI.U32 R14, R13.reuse, R14, RZ ;  /* 0x0000000e0d0e9227 */ /* 0x048fe200078e00ff */
[----:B-----5:R-:W-:Y:S03]  /*4790*/  @!P1 ISETP.NE.AND P0, PT, R10, 0x1, PT ;  /* 0x000000010a00980c */ /* 0x020fe60003f05270 */
[C---:B------:R-:W-:Y:S01]  /*47a0*/  @!P1 IMAD.HI.U32 R11, R8.reuse, R11, RZ ;  /* 0x0000000b080b9227 */ /* 0x040fe200078e00ff */
[----:B------:R-:W-:Y:S04]  /*47b0*/  @!P1 SHF.R.U32.HI R14, RZ, R15, R14 ;  /* 0x0000000fff0e9219 */ /* 0x000fe8000001160e */
[----:B--2---:R-:W-:Y:S01]  /*47c0*/  @!P1 SHF.R.U32.HI R9, RZ, R0, R11 ;  /* 0x00000000ff099219 */ /* 0x004fe2000001160b */
[----:B------:R-:W-:Y:S01]  /*47d0*/  SYNCS.ARRIVE.TRANS64.RED.A1T0 RZ, [UR8], RZ ;  /* 0x000000ffffff79a7 */ /* 0x000fe20008100408 */
[----:B------:R-:W-:Y:S02]  /*47e0*/  @!P1 SEL R14, R13, R14, !P2 ;  /* 0x0000000e0d0e9207 */ /* 0x000fe40005000000 */
[----:B------:R-:W-:Y:S01]  /*47f0*/  @!P1 SEL R9, R8, R9, !P0 ;  /* 0x0000000908099207 */ /* 0x000fe20004000000 */
[----:B------:R-:W1:Y:S04]  /*4800*/  SYNCS.PHASECHK.TRANS64.TRYWAIT P5, [UR7+0xd8], R12 ;  /* 0x0000d80cff0075a7 */ /* 0x000e6800080a1107 */
[----:B------:R-:W-:Y:S02]  /*4810*/  @!P1 IMAD.IADD R0, R9, 0x1, -R14 ;  /* 0x0000000109009824 */ /* 0x000fe400078e0a0e */
[----:B------:R-:W-:Y:S02]  /*4820*/  @!P1 IMAD.IADD R9, R14, 0x1, -R9 ;  /* 0x000000010e099824 */ /* 0x000fe400078e0a09 */
[----:B------:R-:W-:Y:S02]  /*4830*/  @!P1 IMAD R13, R0, R3, R13 ;  /* 0x00000003000d9224 */ /* 0x000fe400078e020d */
[----:B------:R-:W-:Y:S01]  /*4840*/  @!P1 IMAD R8, R9, R10, R8 ;  /* 0x0000000a09089224 */ /* 0x000fe200078e0208 */
[----:B-1----:R-:W-:Y:S06]  /*4850*/  @!P5 BRA `(.L_x_84) ;  /* 0x000000480038d947 */ /* 0x002fec0003800000 */
.L_x_163:
[----:B-1----:R-:W-:Y:S01]  /*4860*/  @!P4 IADD3 R3, P0, PT, R32, 0x580, RZ ;  /* 0x000005802003c810 */ /* 0x002fe20007f1e0ff */
[----:B------:R-:W-:Y:S01]  /*4870*/  VOTEU.ALL UP1, P4 ;  /* 0x0000000000ff7886 */ /* 0x000fe20002020000 */
[----:B------:R-:W-:Y:S01]  /*4880*/  UMOV UR20, 0x0 ;  /* 0x0000000000147882 */ /* 0x000fe20000000000 */
[----:B------:R-:W-:Y:S01]  /*4890*/  UMOV UR21, 0x10000000 ;  /* 0x1000000000157882 */ /* 0x000fe20000000000 */
[----:B------:R-:W-:Y:S01]  /*48a0*/  @!P4 R2UR UR9, R3 ;  /* 0x000000000309c2ca */ /* 0x000fe200000e0000 */
[----:B------:R-:W-:Y:S01]  /*48b0*/  @!P4 IMAD.X R0, RZ, RZ, R33, P0 ;  /* 0x000000ffff00c224 */ /* 0x000fe200000e0621 */
[----:B------:R-:W-:Y:S01]  /*48c0*/  @!UP1 UIADD3 UR10, UPT, UPT, UR18, 0x40, URZ ;  /* 0x00000040120a9890 */ /* 0x000fe2000fffe0ff */
[----:B------:R-:W-:Y:S01]  /*48d0*/  ISETP.NE.AND P0, PT, R30, 0x2, PT ;  /* 0x000000021e00780c */ /* 0x000fe20003f05270 */
[----:B------:R-:W-:Y:S01]  /*48e0*/  UMOV UR11, UR19 ;  /* 0x00000013000b7c82 */ /* 0x000fe20008000000 */
[----:B------:R-:W-:Y:S01]  /*48f0*/  UMOV UR12, UR36 ;  /* 0x00000024000c7c82 */ /* 0x000fe20008000000 */
[----:B------:R-:W-:Y:S01]  /*4900*/  @!P4 R2UR UR8, R0 ;  /* 0x000000000008c2ca */ /* 0x000fe200000e0000 */
[----:B------:R-:W-:Y:S01]  /*4910*/  IMAD.IADD R20, R8, 0x1, R147 ;  /* 0x0000000108147824 */ /* 0x000fe200078e0293 */
[----:B------:R-:W-:Y:S01]  /*4920*/  @P3 R2UR UR36, R28 ;  /* 0x000000001c2432ca */ /* 0x000fe200000e0000 */
[----:B------:R-:W-:Y:S01]  /*4930*/  IMAD.IADD R21, R13, 0x1, R170 ;  /* 0x000000010d157824 */ /* 0x000fe200078e02aa */
[----:B------:R-:W-:Y:S02]  /*4940*/  SEL R0, RZ, 0x1, P0 ;  /* 0x00000001ff007807 */ /* 0x000fe40000000000 */
[----:B------:R-:W-:Y:S01]  /*4950*/  LOP3.LUT R31, R31, 0x1, RZ, 0x3c, !PT ;  /* 0x000000011f1f7812 */ /* 0x000fe200078e3cff */
[----:B------:R-:W-:Y:S01]  /*4960*/  IMAD.U32 R10, RZ, RZ, UR9 ;  /* 0x00000009ff0a7e24 */ /* 0x000fe2000f8e00ff */
[----:B------:R-:W-:Y:S01]  /*4970*/  @!UP1 UIADD3 UR9, UPT, UPT, UR7, 0xc8, URZ ;  /* 0x000000c807099890 */ /* 0x000fe2000fffe0ff */
[----:B------:R-:W-:Y:S02]  /*4980*/  LOP3.LUT R29, R29, R0, RZ, 0x3c, !PT ;  /* 0x000000001d1d7212 */ /* 0x000fe400078e3cff */
[----:B------:R-:W-:Y:S02]  /*4990*/  SEL R30, R30, RZ, P0 ;  /* 0x000000ff1e1e7207 */ /* 0x000fe40000000000 */
[----:B------:R-:W-:Y:S01]  /*49a0*/  IMAD.U32 R11, RZ, RZ, UR8 ;  /* 0x00000008ff0b7e24 */ /* 0x000fe2000f8e00ff */
[----:B------:R-:W-:Y:S01]  /*49b0*/  @!P4 R2UR UR14, R10 ;  /* 0x000000000a0ec2ca */ /* 0x000fe200000e0000 */
[----:B------:R-:W-:Y:S01]  /*49c0*/  @!UP1 UIADD3 UR8, UPT, UPT, UR7, 0x2200, URZ ;  /* 0x0000220007089890 */ /* 0x000fe2000fffe0ff */
[----:B------:R-:W-:Y:S02]  /*49d0*/  VOTEU.ALL UP1, P4 ;  /* 0x0000000000ff7886 */ /* 0x000fe40002020000 */
[----:B------:R-:W-:Y:S11]  /*49e0*/  @!P4 R2UR UR15, R11 ;  /* 0x000000000b0fc2ca */ /* 0x000ff600000e0000 */
[----:B------:R-:W-:Y:S02]  /*49f0*/  @!UPT UIADD3 URZ, UPT, UPT, URZ, URZ, URZ ;  /* 0x000000fffffff290 */ /* 0x000fe4000fffe0ff */
[----:B------:R2:W-:Y:S01]  /*4a00*/  @!UP1 UTMALDG.3D [UR8], [UR14], desc[UR20] ;  /* 0x000014080e0095b4 */ /* 0x0005e20008011000 */
[----:B------:R2:W-:Y:S01]  /*4a10*/  @!P4 SYNCS.ARRIVE.TRANS64.RED.A0TR RZ, [UR7+0xc8], R23 ;  /* 0x0000c817ffffc9a7 */ /* 0x0005e20008300407 */
[----:B------:R-:W-:Y:S01]  /*4a20*/  UPLOP3.LUT UP1, UPT, UPT, UPT, UPT, 0x80, 0x8 ;  /* 0x000000000008789c */ /* 0x000fe20003f2f070 */
[----:B------:R-:W-:Y:S01]  /*4a30*/  SYNCS.ARRIVE.TRANS64.RED.A1T0 RZ, [UR13], RZ ;  /* 0x000000ffffff79a7 */ /* 0x000fe2000810040d */
[----:B------:R-:W-:Y:S09]  /*4a40*/  @P3 BRA `(.L_x_85) ;  /* 0xfffffff400503947 */ /* 0x000ff2000383ffff */
[----:B------:R-:W-:-:S04]  /*4a50*/  SHF.L.U32 R3, R31, 0x1f, RZ ;  /* 0x0000001f1f037819 */ /* 0x000fc800000006ff */
[----:B------:R-:W1:Y:S02]  /*4a60*/  SYNCS.PHASECHK.TRANS64.TRYWAIT P0, [UR7+0xd0], R3 ;  /* 0x0000d003ff0075a7 */ /* 0x000e640008001107 */
[----:B-1----:R-:W-:Y:S05]  /*4a70*/  @!P0 BRA `(.L_x_86) ;  /* 0x0000004400c88947 */ /* 0x002fea0003800000 */
.L_x_165:
[----:B-1----:R-:W-:-:S07]  /*4a80*/  MOV R0, UR7 ;  /* 0x0000000700007c02 */ /* 0x002fce0008000f00 */
.L_x_87:
[----:B-1----:R-:W-:-:S04]  /*4a90*/  SHF.L.U32 R3, R31, 0x1f, RZ ;  /* 0x0000001f1f037819 */ /* 0x002fc800000006ff */
[----:B------:R1:W3:Y:S03]  /*4aa0*/  SYNCS.PHASECHK.TRANS64.TRYWAIT P0, [R0+URZ+0xd8], R3 ;  /* 0x0000d803000075a7 */ /* 0x0002e600080011ff */
[----:B---3--:R-:W-:Y:S05]  /*4ab0*/  @!P0 NANOSLEEP.SYNCS 0x989680 ;  /* 0x009896800000895d */ /* 0x008fea0003900000 */
[----:B------:R-:W3:Y:S02]  /*4ac0*/  @!P0 SYNCS.PHASECHK.TRANS64 P0, [R0+URZ+0xd8], R3 ;  /* 0x0000d803000085a7 */ /* 0x000ee400080010ff */
[----:B--23--:R-:W-:Y:S05]  /*4ad0*/  @P0 EXIT ;  /* 0x000000000000094d */ /* 0x00cfea0003800000 */
[----:B------:R-:W-:Y:S05]  /*4ae0*/  BRA `(.L_x_87) ;  /* 0xfffffffc00e87947 */ /* 0x000fea000383ffff */
.L_x_76:
[----:B------:R-:W-:-:S06]  /*4af0*/  UISETP.GE.AND UP1, UPT, UR8, 0x4, UPT ;  /* 0x000000040800788c */ /* 0x000fcc000bf26270 */
[----:B------:R-:W-:-:S13]  /*4b00*/  PLOP3.LUT P0, PT, PT, PT, UP1, 0x80, 0x8 ;  /* 0x000000000008781c */ /* 0x000fda0003f0f018 */
[----:B------:R-:W-:Y:S05]  /*4b10*/  @!P0 EXIT ;  /* 0x000000000000894d */ /* 0x000fea0003800000 */
[----:B------:R-:W-:Y:S01]  /*4b20*/  BAR.SYNC.DEFER_BLOCKING 0x6, 0xa0 ;  /* 0x0182800000007b1d */ /* 0x000fe20000010000 */
[C---:B------:R-:W-:Y:S01]  /*4b30*/  IMAD.SHL.U32 R3, R189.reuse, 0x40, RZ ;  /* 0x00000040bd037824 */ /* 0x040fe200078e00ff */
[C---:B------:R-:W-:Y:S01]  /*4b40*/  LOP3.LUT R193, R189.reuse, 0x60, RZ, 0xc0, !PT ;  /* 0x00000060bdc17812 */ /* 0x040fe200078ec0ff */
[C---:B------:R-:W-:Y:S01]  /*4b50*/  IMAD.SHL.U32 R172, R189.reuse, 0x8, RZ ;  /* 0x00000008bdac7824 */ /* 0x040fe200078e00ff */
[C---:B------:R-:W-:Y:S01]  /*4b60*/  LOP3.LUT R191, R189.reuse, 0x2, RZ, 0xc0, !PT ;  /* 0x00000002bdbf7812 */ /* 0x040fe200078ec0ff */
[----:B------:R-:W-:Y:S01]  /*4b70*/  IMAD.U32 R79, R189, 0x10000, RZ ;  /* 0x00010000bd4f7824 */ /* 0x000fe200078e00ff */
[----:B------:R-:W-:Y:S02]  /*4b80*/  UMOV UR49, 0x400 ;  /* 0x0000040000317882 */ /* 0x000fe40000000000 */
[----:B------:R-:W1:Y:S01]  /*4b90*/  LDC R177, c[0x0][0x370] ;  /* 0x0000dc00ffb17b82 */ /* 0x000e620000000800 */
[----:B------:R-:W-:Y:S01]  /*4ba0*/  ULEA UR49, UR37, UR49, 0x18 ;  /* 0x0000003125317291 */ /* 0x000fe2000f8ec0ff */
[----:B------:R-:W-:Y:S01]  /*4bb0*/  LOP3.LUT R5, R3, 0x180, RZ, 0xc0, !PT ;  /* 0x0000018003057812 */ /* 0x000fe200078ec0ff */
[----:B------:R-:W-:Y:S01]  /*4bc0*/  HFMA2 R195, -RZ, RZ, 0, 0 ;  /* 0x00000000ffc37431 */ /* 0x000fe200000001ff */
[----:B------:R-:W-:Y:S01]  /*4bd0*/  LOP3.LUT R79, R79, 0x600000, RZ, 0xc0, !PT ;  /* 0x006000004f4f7812 */ /* 0x000fe200078ec0ff */
[----:B------:R-:W-:Y:S01]  /*4be0*/  UIADD3 UR4, UPT, UPT, UR49, 0x4200, URZ ;  /* 0x0000420031047890 */ /* 0x000fe2000fffe0ff */
[----:B------:R-:W-:Y:S01]  /*4bf0*/  LOP3.LUT R172, R5, 0x30, R172, 0xf8, !PT ;  /* 0x0000003005ac7812 */ /* 0x000fe200078ef8ac */
[----:B------:R-:W-:Y:S01]  /*4c00*/  IMAD.MOV.U32 R76, RZ, RZ, RZ ;  /* 0x000000ffff4c7224 */ /* 0x000fe200078e00ff */
[----:B------:R-:W2:Y:S01]  /*4c10*/  LDC R74, c[0x0][0xb0c] ;  /* 0x0002c300ff4a7b82 */ /* 0x000ea20000000800 */
[----:B------:R-:W-:-:S02]  /*4c20*/  LOP3.LUT R189, R189, 0x4, RZ, 0xc0, !PT ;  /* 0x00000004bdbd7812 */ /* 0x000fc400078ec0ff */
[----:B------:R-:W-:Y:S02]  /*4c30*/  CS2R R182, SRZ ;  /* 0x0000000000b67805 */ /* 0x000fe4000001ff00 */
[----:B------:R-:W-:Y:S02]  /*4c40*/  LOP3.LUT R172, R172, 0x1e40, R3, 0xf8, !PT ;  /* 0x00001e40acac7812 */ /* 0x000fe400078ef803 */
[----:B------:R-:W-:Y:S02]  /*4c50*/  CS2R R180, SRZ ;  /* 0x0000000000b47805 */ /* 0x000fe4000001ff00 */
[----:B------:R-:W-:Y:S01]  /*4c60*/  IADD3 R188, PT, PT, -R189, 0x2, RZ ;  /* 0x00000002bdbc7810 */ /* 0x000fe20007ffe1ff */
[----:B------:R-:W-:Y:S01]  /*4c70*/  IMAD.MOV R176, RZ, RZ, -R191 ;  /* 0x000000ffffb07224 */ /* 0x000fe200078e0abf */
[----:B------:R-:W-:Y:S01]  /*4c80*/  MOV R192, UR4 ;  /* 0x0000000400c07c02 */ /* 0x000fe20008000f00 */
[----:B------:R-:W4:Y:S01]  /*4c90*/  LDC R174, c[0x0][0xb20] ;  /* 0x0002c800ffae7b82 */ /* 0x000f220000000800 */
[----:B------:R-:W3:Y:S01]  /*4ca0*/  LDS R0, [UR49+0x1a0] ;  /* 0x0001a031ff007984 */ /* 0x000ee20008000800 */
[----:B------:R-:W-:Y:S01]  /*4cb0*/  VIADD R190, R172, UR49 ;  /* 0x00000031acbe7c36 */ /* 0x000fe20008000000 */
[----:B------:R-:W1:Y:S01]  /*4cc0*/  LDCU.64 UR52, c[0x0][0x348] ;  /* 0x00006900ff3477ac */ /* 0x000e620008000a00 */
[----:B------:R-:W-:-:S02]  /*4cd0*/  IMAD.MOV R175, RZ, RZ, -R189 ;  /* 0x000000ffffaf7224 */ /* 0x000fc400078e0abd */
[----:B------:R-:W-:Y:S01]  /*4ce0*/  VIADD R190, R190, 0x200 ;  /* 0x00000200bebe7836 */ /* 0x000fe20000000000 */
[----:B------:R-:W1:Y:S01]  /*4cf0*/  LDCU.64 UR38, c[0x0][0x888] ;  /* 0x00011100ff2677ac */ /* 0x000e620008000a00 */
[----:B------:R-:W1:Y:S01]  /*4d00*/  LDC R73, c[0x0][0xb30] ;  /* 0x0002cc00ff497b82 */ /* 0x000e620000000800 */
[----:B------:R-:W1:Y:S01]  /*4d10*/  LDCU.64 UR44, c[0x0][0x890] ;  /* 0x00011200ff2c77ac */ /* 0x000e620008000a00 */
[----:B------:R-:W-:-:S06]  /*4d20*/  UIADD3 UR48, UPT, UPT, UR49, 0x200, URZ ;  /* 0x0000020031307890 */ /* 0x000fcc000fffe0ff */
[----:B------:R-:W1:Y:S08]  /*4d30*/  LDC.64 R168, c[0x0][0xb10] ;  /* 0x0002c400ffa87b82 */ /* 0x000e700000000a00 */
[----:B------:R-:W1:Y:S08]  /*4d40*/  LDC.64 R70, c[0x0][0xb18] ;  /* 0x0002c600ff467b82 */ /* 0x000e700000000a00 */
[----:B------:R-:W1:Y:S08]  /*4d50*/  LDC.64 R68, c[0x0][0xb28] ;  /* 0x0002ca00ff447b82 */ /* 0x000e700000000a00 */
[----:B------:R-:W1:Y:S01]  /*4d60*/  LDC.64 R166, c[0x0][0x8b0] ;  /* 0x00022c00ffa67b82 */ /* 0x000e620000000a00 */
[----:B---3--:R-:W-:-:S07]  /*4d70*/  IMAD.IADD R79, R0, 0x1, R79 ;  /* 0x00000001004f7824 */ /* 0x008fce00078e024f */
[----:B------:R-:W3:Y:S08]  /*4d80*/  LDC.64 R164, c[0x0][0x8a8] ;  /* 0x00022a00ffa47b82 */ /* 0x000ef00000000a00 */
[----:B--2-4-:R-:W1:Y:S02]  /*4d90*/  LDC R178, c[0x0][0x374] ;  /* 0x0000dd00ffb27b82 */ /* 0x014e640000000800 */
.L_x_114:
[C---:B------:R-:W-:Y:S02]  /*4da0*/  LEA R0, R195.reuse, UR49, 0x3 ;  /* 0x00000031c3007c11 */ /* 0x040fe4000f8e18ff */
[----:B------:R-:W-:Y:S02]  /*4db0*/  SHF.L.U32 R3, R182, 0x1f, RZ ;  /* 0x0000001fb6037819 */ /* 0x000fe400000006ff */
[----:B------:R-:W-:Y:S02]  /*4dc0*/  LEA R16, R195, UR49, 0x4 ;  /* 0x00000031c3107c11 */ /* 0x000fe4000f8e20ff */
[----:B------:R-:W2:Y:S02]  /*4dd0*/  SYNCS.PHASECHK.TRANS64.TRYWAIT P0, [R0+URZ+0xf0], R3 ;  /* 0x0000f003000075a7 */ /* 0x000ea400080011ff */
[----:B-12---:R-:W-:Y:S05]  /*4de0*/  @!P0 BRA `(.L_x_88) ;  /* 0x0000004400048947 */ /* 0x006fea0003800000 */
.L_x_166:
[----:B------:R-:W4:Y:S01]  /*4df0*/  LDC.64 R12, c[0x0][0xb10] ;  /* 0x0002c400ff0c7b82 */ /* 0x000f220000000a00 */
[----:B------:R-:W3:Y:S01]  /*4e00*/  LDS.128 R16, [R16+0x180] ;  /* 0x0001800010107984 */ /* 0x000ee20000000c00 */
[----:B-1----:R-:W-:Y:S01]  /*4e10*/  ISETP.NE.AND P1, PT, R73, 0x1, PT ;  /* 0x000000014900780c */ /* 0x002fe20003f25270 */
[----:B--2---:R-:W-:Y:S01]  /*4e20*/  VIADD R0, R0, 0x100 ;  /* 0x0000010000007836 */ /* 0x004fe20000000000 */
[----:B------:R-:W-:Y:S04]  /*4e30*/  ISETP.GE.AND P0, PT, R72, 0x1, PT ;  /* 0x000000014800780c */ /* 0x000fe80003f06270 */
[----:B------:R-:W1:Y:S01]  /*4e40*/  LDC.64 R10, c[0x0][0xb18] ;  /* 0x0002c600ff0a7b82 */ /* 0x000e620000000a00 */
[----:B------:R-:W-:Y:S01]  /*4e50*/  PRMT R0, RZ, 0x654, R0 ;  /* 0x00000654ff007816 */ /* 0x000fe20000000000 */
[----:B------:R-:W-:Y:S01]  /*4e60*/  @!PT LDS RZ, [RZ] ;  /* 0x00000000fffff984 */ /* 0x000fe20000000800 */
[----:B------:R-:W-:Y:S01]  /*4e70*/  @!PT LDS RZ, [RZ] ;  /* 0x00000000fffff984 */ /* 0x000fe20000000800 */
[----:B------:R-:W-:Y:S01]  /*4e80*/  @!PT LDS RZ, [RZ] ;  /* 0x00000000fffff984 */ /* 0x000fe20000000800 */
[----:B------:R-:W-:Y:S01]  /*4e90*/  @!PT LDS RZ, [RZ] ;  /* 0x00000000fffff984 */ /* 0x000fe20000000800 */
[----:B------:R2:W-:Y:S06]  /*4ea0*/  MEMBAR.ALL.CTA ;  /* 0x0000000000007992 */ /* 0x0005ec0000008000 */
[----:B--2---:R-:W2:Y:S01]  /*4eb0*/  FENCE.VIEW.ASYNC.S ;  /* 0x00000000000073c6 */ /* 0x004ea20000000000 */
[----:B------:R-:W1:Y:S08]  /*4ec0*/  @!P1 LDC R14, c[0x0][0xb20] ;  /* 0x0002c800ff0e9b82 */ /* 0x000e700000000800 */
[----:B------:R-:W1:Y:S01]  /*4ed0*/  @!P1 LDC R9, c[0x0][0xb0c] ;  /* 0x0002c300ff099b82 */ /* 0x000e620000000800 */
[----:B--2---:R2:W-:Y:S01]  /*4ee0*/  SYNCS.ARRIVE.TRANS64.RED.A1T0 RZ, [R0+URZ], RZ ;  /* 0x000000ff00ff79a7 */ /* 0x0045e200081004ff */
[----:B---3--:R-:W-:Y:S04]  /*4ef0*/  LOP3.LUT P4, RZ, R18, 0x1, RZ, 0xc0, !PT ;  /* 0x0000000112ff7812 */ /* 0x008fe8000788c0ff */
[----:B------:R-:W-:Y:S09]  /*4f00*/  P2R R194, PR, RZ, 0x10 ;  /* 0x00000010ffc27803 */ /* 0x000ff20000000000 */
[----:B------:R-:W-:Y:S02]  /*4f10*/  @P4 MOV R77, R16 ;  /* 0x00000010004d4202 */ /* 0x000fe40000000f00 */
[----:B------:R-:W-:Y:S01]  /*4f20*/  @P4 LOP3.LUT R75, R17, 0xffff, RZ, 0xc0, !PT ;  /* 0x0000ffff114b4812 */ /* 0x000fe200078ec0ff */
[----:B--2-4-:R-:W-:Y:S06]  /*4f30*/  @!P0 BRA `(.L_x_89) ;  /* 0x0000000000a48947 */ /* 0x014fec0003800000 */
[----:B------:R-:W-:Y:S01]  /*4f40*/  IMAD.HI.U32 R23, R178, R71, RZ ;  /* 0x00000047b2177227 */ /* 0x000fe200078e00ff */
[----:B------:R-:W-:Y:S02]  /*4f50*/  ISETP.NE.AND P0, PT, R70, 0x1, PT ;  /* 0x000000014600780c */ /* 0x000fe40003f05270 */
[----:B------:R-:W-:Y:S01]  /*4f60*/  ISETP.NE.AND P2, PT, R72, 0x1, PT ;  /* 0x000000014800780c */ /* 0x000fe20003f45270 */
[----:B------:R-:W-:Y:S01]  /*4f70*/  IMAD.HI.U32 R22, R177, R168, RZ ;  /* 0x000000a8b1167227 */ /* 0x000fe200078e00ff */
[----:B------:R-:W-:Y:S02]  /*4f80*/  SHF.R.U32.HI R23, RZ, R174, R23 ;  /* 0x000000aeff177219 */ /* 0x000fe40000011617 */
[----:B------:R-:W-:Y:S01]  /*4f90*/  ISETP.NE.AND P3, PT, R74, 0x1, PT ;  /* 0x000000014a00780c */ /* 0x000fe20003f65270 */
[----:B------:R-:W-:Y:S01]  /*4fa0*/  IMAD.HI.U32 R26, R77, R168, RZ ;  /* 0x000000a84d1a7227 */ /* 0x000fe200078e00ff */
[----:B------:R-:W-:Y:S02]  /*4fb0*/  SHF.R.U32.HI R22, RZ, R169, R22 ;  /* 0x000000a9ff167219 */ /* 0x000fe40000011616 */
[----:B------:R-:W-:Y:S01]  /*4fc0*/  SEL R3, R178, R23, !P0 ;  /* 0x00000017b2037207 */ /* 0x000fe20004000000 */
[----:B------:R-:W-:Y:S01]  /*4fd0*/  IMAD.HI.U32 R23, R75, R71, RZ ;  /* 0x000000474b177227 */ /* 0x000fe200078e00ff */
[----:B------:R-:W-:Y:S02]  /*4fe0*/  SEL R7, R177, R22, !P3 ;  /* 0x00000016b1077207 */ /* 0x000fe40005800000 */
[----:B------:R-:W-:Y:S01]  /*4ff0*/  SHF.R.U32.HI R26, RZ, R169, R26 ;  /* 0x000000a9ff1a7219 */ /* 0x000fe2000001161a */
[-C--:B------:R-:W-:Y:S04]  /*5000*/  IMAD.HI.U32 R22, R3, R68.reuse, RZ ;  /* 0x0000004403167227 */ /* 0x080fe800078e00ff */
[----:B------:R-:W-:Y:S01]  /*5010*/  IMAD.HI.U32 R24, R7, R68, RZ ;  /* 0x0000004407187227 */ /* 0x000fe200078e00ff */
[-C--:B------:R-:W-:Y:S02]  /*5020*/  @P2 SHF.R.U32.HI R3, RZ, R69.reuse, R22 ;  /* 0x00000045ff032219 */ /* 0x080fe40000011616 */
[----:B------:R-:W-:Y:S02]  /*5030*/  SHF.R.U32.HI R22, RZ, R174, R23 ;  /* 0x000000aeff167219 */ /* 0x000fe40000011617 */
[----:B------:R-:W-:Y:S01]  /*5040*/  @P2 SHF.R.U32.HI R7, RZ, R69, R24 ;  /* 0x00000045ff072219 */ /* 0x000fe20000011618 */
[C---:B------:R-:W-:Y:S01]  /*5050*/  IMAD R2, R72.reuse, R3, RZ ;  /* 0x0000000348027224 */ /* 0x040fe200078e02ff */
[----:B------:R-:W-:Y:S02]  /*5060*/  SEL R5, R75, R22, !P0 ;  /* 0x000000164b057207 */ /* 0x000fe40004000000 */
[----:B------:R-:W-:Y:S01]  /*5070*/  SEL R3, R77, R26, !P3 ;  /* 0x0000001a4d037207 */ /* 0x000fe20005800000 */
[----:B------:R-:W-:Y:S01]  /*5080*/  IMAD R4, R72, R7, RZ ;  /* 0x0000000748047224 */ /* 0x000fe200078e02ff */
[C---:B------:R-:W-:Y:S01]  /*5090*/  ISETP.GE.AND P0, PT, R5.reuse, R2, PT ;  /* 0x000000020500720c */ /* 0x040fe20003f06270 */
[----:B------:R-:W-:Y:S03]  /*50a0*/  IMAD.HI.U32 R6, R5, R68, RZ ;  /* 0x0000004405067227 */ /* 0x000fe600078e00ff */
[----:B------:R-:W-:Y:S01]  /*50b0*/  ISETP.GE.OR P0, PT, R3, R4, P0 ;  /* 0x000000040300720c */ /* 0x000fe20000706670 */
[----:B------:R-:W-:Y:S01]  /*50c0*/  IMAD.MOV R4, RZ, RZ, -R3 ;  /* 0x000000ffff047224 */ /* 0x000fe200078e0a03 */
[-C--:B------:R-:W-:Y:S03]  /*50d0*/  SHF.R.U32.HI R6, RZ, R69.reuse, R6 ;  /* 0x00000045ff067219 */ /* 0x080fe60000011606 */
[----:B------:R-:W-:Y:S01]  /*50e0*/  IMAD R77, R74, R4, R77 ;  /* 0x000000044a4d7224 */ /* 0x000fe200078e024d */
[----:B------:R-:W-:Y:S05]  /*50f0*/  SEL R15, R5, R6, !P2 ;  /* 0x00000006050f7207 */ /* 0x000fea0005000000 */
[----:B------:R-:W-:Y:S02]  /*5100*/  IMAD.MOV R6, RZ, RZ, -R15 ;  /* 0x000000ffff067224 */ /* 0x000fe400078e0a0f */
[C---:B------:R-:W-:Y:S04]  /*5110*/  @!P0 IMAD.HI.U32 R2, R3.reuse, R68, RZ ;  /* 0x0000004403028227 */ /* 0x040fe800078e00ff */
[----:B------:R-:W-:Y:S01]  /*5120*/  IMAD R6, R72, R6, R5 ;  /* 0x0000000648067224 */ /* 0x000fe200078e0205 */
[----:B------:R-:W-:Y:S04]  /*5130*/  @!P0 SHF.R.U32.HI R2, RZ, R69, R2 ;  /* 0x00000045ff028219 */ /* 0x000fe80000011602 */
[----:B------:R-:W-:Y:S02]  /*5140*/  @!P0 SEL R0, R3, R2, !P2 ;  /* 0x0000000203008207 */ /* 0x000fe40005000000 */
[----:B------:R-:W-:Y:S02]  /*5150*/  IADD3 R2, PT, PT, -R5, RZ, RZ ;  /* 0x000000ff05027210 */ /* 0x000fe40007ffe1ff */
[----:B------:R-:W-:Y:S01]  /*5160*/  @!P0 IADD3 R8, PT, PT, R15, -R0, RZ ;  /* 0x800000000f088210 */ /* 0x000fe20007ffe0ff */
[----:B------:R-:W-:Y:S02]  /*5170*/  @!P0 IMAD R0, R7, R6, R0 ;  /* 0x0000000607008224 */ /* 0x000fe400078e0200 */
[----:B------:R-:W-:Y:S02]  /*5180*/  IMAD R75, R70, R2, R75 ;  /* 0x00000002464b7224 */ /* 0x000fe400078e024b */
[----:B------:R-:W-:Y:S02]  /*5190*/  @!P0 IMAD R5, R8, R72, R3 ;  /* 0x0000004808058224 */ /* 0x000fe400078e0203 */
[----:B------:R-:W-:Y:S04]  /*51a0*/  @!P0 IMAD.MOV.U32 R3, RZ, RZ, R0 ;  /* 0x000000ffff038224 */ /* 0x000fe800078e0000 */
[----:B------:R-:W-:Y:S02]  /*51b0*/  IMAD R77, R3, R74, R77 ;  /* 0x0000004a034d7224 */ /* 0x000fe400078e024d */
[----:B------:R-:W-:Y:S07]  /*51c0*/  IMAD R75, R5, R70, R75 ;  /* 0x00000046054b7224 */ /* 0x000fee00078e024b */
.L_x_89:
[----:B-1----:R-:W-:Y:S01]  /*51d0*/  @!P1 ISETP.NE.AND P0, PT, R10, 0x1, PT ;  /* 0x000000010a00980c */ /* 0x002fe20003f05270 */
[----:B------:R-:W-:Y:S01]  /*51e0*/  @!P1 IMAD.HI.U32 R0, R77, R12, RZ ;  /* 0x0000000c4d009227 */ /* 0x000fe200078e00ff */
[----:B------:R-:W-:Y:S01]  /*51f0*/  @!P1 ISETP.NE.AND P2, PT, R9, 0x1, PT ;  /* 0x000000010900980c */ /* 0x000fe20003f45270 */
[----:B------:R-:W-:Y:S01]  /*5200*/  ULOP3.LUT UP0, URZ, UR48, 0x1b0, URZ, 0xc0, !UPT ;  /* 0x000001b030ff7892 */ /* 0x000fe2000f80c0ff */
[----:B------:R-:W-:Y:S01]  /*5210*/  R2UR UR42, R21 ;  /* 0x00000000152a72ca */ /* 0x000fe200000e0000 */
[----:B------:R-:W-:Y:S01]  /*5220*/  @!P1 IMAD.HI.U32 R3, R75, R11, RZ ;  /* 0x0000000b4b039227 */ /* 0x000fe200078e00ff */
[----:B------:R-:W-:Y:S02]  /*5230*/  @!P1 SHF.R.U32.HI R0, RZ, R13, R0 ;  /* 0x0000000dff009219 */ /* 0x000fe40000011600 */
[----:B------:R-:W-:Y:S01]  /*5240*/  R2UR UR41, R20 ;  /* 0x00000000142972ca */ /* 0x000fe200000e0000 */
[----:B------:R-:W-:Y:S01]  /*5250*/  VIADD R195, R195, 0x1 ;  /* 0x00000001c3c37836 */ /* 0x000fe20000000000 */
[----:B------:R-:W-:Y:S02]  /*5260*/  @!P1 SHF.R.U32.HI R2, RZ, R14, R3 ;  /* 0x0000000eff029219 */ /* 0x000fe40000011603 */
[----:B------:R-:W-:Y:S02]  /*5270*/  @!P1 SEL R3, R77, R0, !P2 ;  /* 0x000000004d039207 */ /* 0x000fe40005000000 */
[----:B------:R-:W-:Y:S02]  /*5280*/  @!P1 SEL R2, R75, R2, !P0 ;  /* 0x000000024b029207 */ /* 0x000fe40004000000 */
[----:B------:R-:W-:Y:S01]  /*5290*/  @P4 SHF.R.U32.HI R179, RZ, 0x10, R17 ;  /* 0x00000010ffb34819 */ /* 0x000fe20000011611 */
[----:B------:R-:W-:Y:S02]  /*52a0*/  USHF.L.U32 UR42, UR42, 0x7, URZ ;  /* 0x000000072a2a7899 */ /* 0x000fe400080006ff */
[----:B------:R-:W-:Y:S02]  /*52b0*/  @!P1 IMAD.IADD R0, R2, 0x1, -R3 ;  /* 0x0000000102009824 */ /* 0x000fe400078e0a03 */
[----:B------:R-:W-:Y:S01]  /*52c0*/  @!P1 IMAD.IADD R2, R3, 0x1, -R2 ;  /* 0x0000000103029824 */ /* 0x000fe200078e0a02 */
[----:B------:R-:W-:Y:S01]  /*52d0*/  USHF.L.U32 UR41, UR41, 0x7, URZ ;  /* 0x0000000729297899 */ /* 0x000fe200080006ff */
[----:B------:R-:W-:Y:S02]  /*52e0*/  @!P1 IMAD R77, R0, R9, R77 ;  /* 0x00000009004d9224 */ /* 0x000fe400078e024d */
[----:B------:R-:W-:Y:S01]  /*52f0*/  @!P1 IMAD R75, R2, R10, R75 ;  /* 0x0000000a024b9224 */ /* 0x000fe200078e024b */
[----:B------:R-:W-:Y:S08]  /*5300*/  BRA.U !UP0, `(.L_x_90) ;  /* 0x0000000108407547 */ /* 0x000ff0000b800000 */
[----:B------:R-:W1:Y:S01]  /*5310*/  LDCU.64 UR8, c[0x4][0x80] ;  /* 0x01001000ff0877ac */ /* 0x000e620008000a00 */
[----:B------:R-:W-:Y:S01]  /*5320*/  MOV R3, 0x0 ;  /* 0x0000000000037802 */ /* 0x000fe20000000f00 */
[----:B------:R-:W-:Y:S02]  /*5330*/  HFMA2 R12, -RZ, RZ, 0, 5.9604644775390625e-08 ;  /* 0x00000001ff0c7431 */ /* 0x000fe400000001ff */
[----:B------:R-:W-:Y:S02]  /*5340*/  IMAD.MOV.U32 R8, RZ, RZ, 0x70 ;  /* 0x00000070ff087424 */ /* 0x000fe400078e00ff */
[----:B------:R-:W-:Y:S01]  /*5350*/  IMAD.MOV.U32 R13, RZ, RZ, RZ ;  /* 0x000000ffff0d7224 */ /* 0x000fe200078e00ff */
[----:B------:R-:W2:Y:S01]  /*5360*/  LDCU.64 UR6, c[0x4][0x88] ;  /* 0x01001100ff0677ac */ /* 0x000ea20008000a00 */
[----:B------:R-:W3:Y:S01]  /*5370*/  LDC.64 R2, c[0x4][R3] ;  /* 0x0100000003027b82 */ /* 0x000ee20000000a00 */
[----:B------:R-:W4:Y:S01]  /*5380*/  LDCU.64 UR4, c[0x4][0x8] ;  /* 0x01000100ff0477ac */ /* 0x000f220008000a00 */
[----:B-1----:R-:W-:Y:S01]  /*5390*/  MOV R5, UR9 ;  /* 0x0000000900057c02 */ /* 0x002fe20008000f00 */
[----:B------:R-:W-:Y:S01]  /*53a0*/  IMAD.U32 R4, RZ, RZ, UR8 ;  /* 0x00000008ff047e24 */ /* 0x000fe2000f8e00ff */
[----:B--2---:R-:W-:Y:S01]  /*53b0*/  MOV R7, UR7 ;  /* 0x0000000700077c02 */ /* 0x004fe20008000f00 */
[----:B------:R-:W-:Y:S01]  /*53c0*/  IMAD.U32 R6, RZ, RZ, UR6 ;  /* 0x00000006ff067e24 */ /* 0x000fe2000f8e00ff */
[----:B----4-:R-:W-:Y:S01]  /*53d0*/  MOV R11, UR5 ;  /* 0x00000005000b7c02 */ /* 0x010fe20008000f00 */
[----:B------:R-:W-:Y:S02]  /*53e0*/  IMAD.U32 R10, RZ, RZ, UR4 ;  /* 0x00000004ff0a7e24 */ /* 0x000fe4000f8e00ff */
[----:B------:R-:W-:Y:S07]  /*53f0*/  LEPC R20, `(.L_x_90) ;  /* 0x000000001014794e */ /* 0x000fee0000000000 */
[----:B---3-5:R-:W-:Y:S05]  /*5400*/  CALL.ABS.NOINC R2 ;  /* 0x0000000002007343 */ /* 0x028fea0003c00000 */
.L_x_90:
[----:B------:R-:W-:Y:S01]  /*5410*/  LOP3.LUT P0, RZ, R192, 0x1b0, RZ, 0xc0, !PT ;  /* 0x000001b0c0ff7812 */ /* 0x000fe2000780c0ff */
[----:B------:R-:W-:Y:S11]  /*5420*/  BSSY.RECONVERGENT B6, `(.L_x_91) ;  /* 0x0000013000067945 */ /* 0x000ff60003800200 */
[----:B------:R-:W-:Y:S01]  /*5430*/  @!UPT UIADD3 URZ, UPT, UPT, URZ, URZ, URZ ;  /* 0x000000fffffff290 */ /* 0x000fe2000fffe0ff */
[----:B------:R-:W-:Y:S05]  /*5440*/  @!P0 BRA `(.L_x_92) ;  /* 0x0000000000408947 */ /* 0x000fea0003800000 */
        /* <DEDUP_REMOVED lines=16> */
.L_x_92:
[----:B------:R-:W-:Y:S05]  /*5550*/  BSYNC.RECONVERGENT B6 ;  /* 0x0000000000067941 */ /* 0x000fea0003800200 */
.L_x_91:
[----:B------:R-:W-:Y:S01]  /*5560*/  ISETP.NE.U32.AND P4, PT, R166, RZ, PT ;  /* 0x000000ffa600720c */ /* 0x000fe20003f85070 */
[----:B------:R-:W-:Y:S01]  /*5570*/  UISETP.NE.AND UP2, UPT, UR50, URZ, UPT ;  /* 0x000000ff3200728c */ /* 0x000fe2000bf45270 */
[----:B------:R-:W-:Y:S01]  /*5580*/  ISETP.NE.U32.AND P2, PT, RZ, UR38, PT ;  /* 0x00000026ff007c0c */ /* 0x000fe2000bf45070 */
[----:B------:R-:W-:Y:S01]  /*5590*/  UISETP.NE.U32.AND UP1, UPT, UR44, URZ, UPT ;  /* 0x000000ff2c00728c */ /* 0x000fe2000bf25070 */
[----:B------:R-:W-:Y:S01]  /*55a0*/  ISETP.NE.AND.EX P4, PT, R167, RZ, PT, P4 ;  /* 0x000000ffa700720c */ /* 0x000fe20003f85340 */
[----:B------:R-:W-:Y:S01]  /*55b0*/  UPLOP3.LUT UP0, UPT, UPT, UPT, UPT, 0x40, 0x4 ;  /* 0x000000000004789c */ /* 0x000fe20003f0e870 */
[----:B------:R-:W-:Y:S01]  /*55c0*/  ISETP.NE.AND.EX P2, PT, RZ, UR39, PT, P2 ;  /* 0x00000027ff007c0c */ /* 0x000fe2000bf45320 */
[----:B------:R-:W-:Y:S01]  /*55d0*/  UISETP.NE.AND.EX UP1, UPT, UR45, URZ, UPT, UP1 ;  /* 0x000000ff2d00728c */ /* 0x000fe2000bf25310 */
[----:B------:R-:W-:Y:S04]  /*55e0*/  PLOP3.LUT P1, PT, PT, PT, UP2, 0x80, 0x8 ;  /* 0x000000000008781c */ /* 0x000fe80003f2f028 */
[----:B------:R-:W-:Y:S06]  /*55f0*/  @UP2 UPLOP3.LUT UP0, UPT, UPT, UPT, UP1, 0x80, 0x8 ;  /* 0x000000000008289c */ /* 0x000fec0003f0f010 */
[----:B------:R-:W-:Y:S01]  /*5600*/  PLOP3.LUT P0, PT, PT, PT, UP0, 0x80, 0x8 ;  /* 0x000000000008781c */ /* 0x000fe20003f0f008 */
[----:B------:R-:W-:Y:S01]  /*5610*/  @!UPT UIADD3 URZ, UPT, UPT, URZ, URZ, URZ ;  /* 0x000000fffffff290 */ /* 0x000fe2000fffe0ff */
[----:B------:R-:W-:Y:S11]  /*5620*/  BRA.U !UP1, `(.L_x_93) ;  /* 0x0000000109387547 */ /* 0x000ff6000b800000 */
[----:B------:R-:W-:Y:S01]  /*5630*/  UISETP.NE.U32.AND UP0, UPT, UR38, URZ, UPT ;  /* 0x000000ff2600728c */ /* 0x000fe2000bf05070 */
[----:B------:R-:W-:Y:S02]  /*5640*/  HFMA2 R0, -RZ, RZ, 0, 5.9604644775390625e-08 ;  /* 0x00000001ff007431 */ /* 0x000fe400000001ff */
[----:B------:R-:W-:Y:S01]  /*5650*/  IMAD.MOV.U32 R171, RZ, RZ, 0x1 ;  /* 0x00000001ffab7424 */ /* 0x000fe200078e00ff */
[----:B------:R-:W-:Y:S06]  /*5660*/  UISETP.NE.AND.EX UP0, UPT, UR39, URZ, UPT, UP0 ;  /* 0x000000ff2700728c */ /* 0x000fec000bf05300 */
[----:B------:R-:W-:Y:S05]  /*5670*/  PLOP3.LUT P3, PT, PT, PT, UP0, 0x80, 0x8 ;  /* 0x000000000008781c */ /* 0x000fea0003f6f008 */
[----:B------:R-:W1:Y:S01]  /*5680*/  @UP0 LDCU.64 UR6, c[0x0][0x888] ;  /* 0x00011100ff0607ac */ /* 0x000e620008000a00 */
[----:B------:R-:W-:Y:S07]  /*5690*/  @UP0 UIMAD UR4, UR36, UR44, URZ ;  /* 0x0000002c240402a4 */ /* 0x000fee000f8e02ff */
[----:B------:R-:W-:Y:S01]  /*56a0*/  @!P3 PRMT R171, R0, 0x7610, R171 ;  /* 0x0000761000abb816 */ /* 0x000fe200000000ab */
[----:B-1----:R-:W-:Y:S03]  /*56b0*/  @UP0 UIMAD.WIDE UR6, UR4, 0x4, UR6 ;  /* 0x00000004040608a5 */ /* 0x002fe6000f8e0206 */
[----:B------:R-:W1:Y:S03]  /*56c0*/  @!UP0 LDCU UR4, c[0x0][0x880] ;  /* 0x00011000ff0487ac */ /* 0x000e660008000800 */
[----:B------:R-:W-:Y:S01]  /*56d0*/  IMAD.U32 R2, RZ, RZ, UR6 ;  /* 0x00000006ff027e24 */ /* 0x000fe2000f8e00ff */
[----:B------:R-:W-:Y:S05]  /*56e0*/  MOV R3, UR7 ;  /* 0x0000000700037c02 */ /* 0x000fea0008000f00 */
[----:B-----5:R2:W5:Y:S02]  /*56f0*/  @P3 LDG.E R81, desc[UR46][R2.64] ;  /* 0x0000002e02513981 */ /* 0x020564000c1e1900 */
[----:B-12---:R-:W-:Y:S02]  /*5700*/  @!P3 IMAD.U32 R81, RZ, RZ, UR4 ;  /* 0x00000004ff51be24 */ /* 0x006fe4000f8e00ff */
.L_x_93:
[----:B------:R-:W-:Y:S05]  /*5710*/  @!P4 BRA `(.L_x_94) ;  /* 0x000000000020c947 */ /* 0x000fea0003800000 */
[----:B------:R-:W-:Y:S04]  /*5720*/  ISETP.NE.U32.AND P3, PT, R164, RZ, PT ;  /* 0x000000ffa400720c */ /* 0x000fe80003f65070 */
[----:B------:R-:W-:Y:S11]  /*5730*/  ISETP.NE.AND.EX P3, PT, R165, RZ, PT, P3 ;  /* 0x000000ffa500720c */ /* 0x000ff60003f65330 */
[----:B------:R-:W-:Y:S02]  /*5740*/  @!UPT UIADD3 URZ, UPT, UPT, URZ, URZ, URZ ;  /* 0x000000fffffff290 */ /* 0x000fe4000fffe0ff */
[----:B------:R-:W1:Y:S01]  /*5750*/  @P3 LDC.64 R2, c[0x0][0x8a8] ;  /* 0x00022a00ff023b82 */ /* 0x000e620000000a00 */
[----:B------:R-:W-:Y:S04]  /*5760*/  @P3 IMAD R0, R166, UR36, RZ ;  /* 0x00000024a6003c24 */ /* 0x000fe8000f8e02ff */
[----:B-1----:R-:W-:Y:S05]  /*5770*/  @P3 IMAD.WIDE R2, R0, 0x4, R2 ;  /* 0x0000000400023825 */ /* 0x002fea00078e0202 */
[----:B-----5:R1:W5:Y:S02]  /*5780*/  @P3 LDG.E R78, desc[UR46][R2.64] ;  /* 0x0000002e024e3981 */ /* 0x020364000c1e1900 */
[----:B-1----:R-:W2:Y:S02]  /*5790*/  @!P3 LDC R78, c[0x0][0x8a0] ;  /* 0x00022800ff4ebb82 */ /* 0x002ea40000000800 */
.L_x_94:
[----:B-----5:R-:W-:Y:S01]  /*57a0*/  FSETP.NEU.AND P4, PT, R81, RZ, PT ;  /* 0x000000ff5100720b */ /* 0x020fe20003f8d000 */
[----:B------:R-:W-:Y:S01]  /*57b0*/  BSSY B1, `(.L_x_95) ;  /* 0x0000047000017945 */ /* 0x000fe20003800000 */
[----:B------:R-:W-:Y:S01]  /*57c0*/  SEL R5, RZ, 0xffffffff, P2 ;  /* 0xffffffffff057807 */ /* 0x000fe20001000000 */
[----:B------:R-:W-:Y:S01]  /*57d0*/  IMAD.MOV.U32 R208, RZ, RZ, 0x1 ;  /* 0x00000001ffd07424 */ /* 0x000fe200078e00ff */
[----:B------:R-:W-:Y:S01]  /*57e0*/  LOP3.LUT P3, RZ, R171, 0xff, RZ, 0xc0, !PT ;  /* 0x000000ffabff7812 */ /* 0x000fe2000786c0ff */
[C---:B------:R-:W-:Y:S01]  /*57f0*/  IMAD R80, R76.reuse, 0x80, R79 ;  /* 0x000000804c507824 */ /* 0x040fe200078e024f */
[----:B------:R-:W-:Y:S02]  /*5800*/  @P1 SEL R0, RZ, 0xffffffff, P4 ;  /* 0xffffffffff001807 */ /* 0x000fe40002000000 */
[----:B------:R-:W-:Y:S02]  /*5810*/  CS2R R162, SRZ ;  /* 0x0000000000a27805 */ /* 0x000fe4000001ff00 */
[----:B------:R-:W-:Y:S02]  /*5820*/  LEA R3, R181, UR49, 0x3 ;  /* 0x00000031b5037c11 */ /* 0x000fe4000f8e18ff */
[----:B------:R-:W-:Y:S02]  /*5830*/  CS2R R160, SRZ ;  /* 0x0000000000a07805 */ /* 0x000fe4000001ff00 */
[----:B------:R-:W-:Y:S02]  /*5840*/  @P0 SEL R0, R5, R0, !P3 ;  /* 0x0000000005000207 */ /* 0x000fe40005800000 */
[----:B------:R-:W-:Y:S02]  /*5850*/  CS2R R158, SRZ ;  /* 0x00000000009e7805 */ /* 0x000fe4000001ff00 */
[----:B------:R-:W-:Y:S02]  /*5860*/  LEA R207, R76, UR49, 0x3 ;  /* 0x000000314ccf7c11 */ /* 0x000fe4000f8e18ff */
[----:B------:R-:W-:Y:S02]  /*5870*/  CS2R R156, SRZ ;  /* 0x00000000009c7805 */ /* 0x000fe4000001ff00 */
[----:B------:R-:W-:Y:S02]  /*5880*/  @P1 LOP3.LUT R0, R0, 0x1, RZ, 0xc0, !PT ;  /* 0x0000000100001812 */ /* 0x000fe400078ec0ff */
[----:B------:R-:W-:Y:S02]  /*5890*/  CS2R R154, SRZ ;  /* 0x00000000009a7805 */ /* 0x000fe4000001ff00 */
[----:B------:R-:W-:Y:S02]  /*58a0*/  SHF.L.U32 R2, R183, 0x1f, RZ ;  /* 0x0000001fb7027819 */ /* 0x000fe400000006ff */
[----:B------:R-:W-:Y:S02]  /*58b0*/  CS2R R152, SRZ ;  /* 0x0000000000987805 */ /* 0x000fe4000001ff00 */
[----:B------:R-:W-:Y:S02]  /*58c0*/  ISETP.NE.U32.OR P6, PT, R0, 0x1, !P1 ;  /* 0x000000010000780c */ /* 0x000fe40004fc5470 */
[----:B------:R-:W-:Y:S02]  /*58d0*/  CS2R R150, SRZ ;  /* 0x0000000000967805 */ /* 0x000fe4000001ff00 */
[----:B------:R-:W-:Y:S02]  /*58e0*/  PLOP3.LUT P2, PT, PT, PT, UP1, 0x80, 0x8 ;  /* 0x000000000008781c */ /* 0x000fe40003f4f018 */
[----:B------:R-:W-:Y:S02]  /*58f0*/  CS2R R148, SRZ ;  /* 0x0000000000947805 */ /* 0x000fe4000001ff00 */
[----:B------:R-:W-:Y:S02]  /*5900*/  SEL R0, RZ, 0xffffffff, P4 ;  /* 0xffffffffff007807 */ /* 0x000fe40002000000 */
[----:B------:R-:W-:Y:S03]  /*5910*/  P2R R184, PR, RZ, 0x40 ;  /* 0x00000040ffb87803 */ /* 0x000fe60000000000 */
[----:B------:R-:W-:Y:S04]  /*5920*/  @P6 SHF.L.U32 R4, R180, 0x1f, RZ ;  /* 0x0000001fb4046819 */ /* 0x000fe800000006ff */
[----:B------:R-:W-:Y:S01]  /*5930*/  @P2 SEL R0, R5, R0, !P3 ;  /* 0x0000000005002207 */ /* 0x000fe20005800000 */
[----:B------:R-:W1:Y:S03]  /*5940*/  @P6 SYNCS.PHASECHK.TRANS64.TRYWAIT P1, [R3+URZ+0xc0], R4 ;  /* 0x0000c004030065a7 */ /* 0x000e6600080211ff */
[----:B------:R-:W-:Y:S04]  /*5950*/  LOP3.LUT R0, R0, 0x1, RZ, 0xc0, !PT ;  /* 0x0000000100007812 */ /* 0x000fe800078ec0ff */
[----:B------:R-:W-:Y:S04]  /*5960*/  ISETP.NE.U32.AND P5, PT, R0, 0x1, PT ;  /* 0x000000010000780c */ /* 0x000fe80003fa5070 */
[----:B------:R-:W-:Y:S01]  /*5970*/  P2R R209, PR, RZ, 0x20 ;  /* 0x00000020ffd17803 */ /* 0x000fe20000000000 */
[----:B------:R3:W4:Y:S01]  /*5980*/  SYNCS.PHASECHK.TRANS64.TRYWAIT P0, [R207+URZ+0x110], R2 ;  /* 0x00011002cf0075a7 */ /* 0x00072200080011ff */
[----:B-1----:R-:W-:Y:S01]  /*5990*/  @P6 SEL R208, RZ, 0x1, !P1 ;  /* 0x00000001ffd06807 */ /* 0x002fe20004800000 */
[----:B---3--:R-:W-:Y:S06]  /*59a0*/  @!P6 BRA `(.L_x_96) ;  /* 0x00000000009ce947 */ /* 0x008fec0003800000 */
[----:B------:R-:W-:Y:S01]  /*59b0*/  @P5 IMAD R6, R181, 0x2000, R190 ;  /* 0x00002000b5065824 */ /* 0x000fe200078e02be */
[----:B------:R-:W-:Y:S01]  /*59c0*/  ISETP.NE.AND P1, PT, R208, RZ, PT ;  /* 0x000000ffd000720c */ /* 0x000fe20003f25270 */
[----:B------:R-:W-:Y:S01]  /*59d0*/  BSSY B0, `(.L_x_97) ;  /* 0x0000010000007945 */ /* 0x000fe20003800000 */
[----:B------:R-:W-:Y:S01]  /*59e0*/  CS2R R150, SRZ ;  /* 0x0000000000967805 */ /* 0x000fe2000001ff00 */
[--C-:B------:R-:W-:Y:S01]  /*59f0*/  @P5 IMAD R7, R191, -0x10, R6.reuse ;  /* 0xfffffff0bf075824 */ /* 0x100fe200078e0206 */
[----:B------:R-:W-:Y:S01]  /*5a00*/  CS2R R148, SRZ ;  /* 0x0000000000947805 */ /* 0x000fe2000001ff00 */
[----:B------:R-:W-:Y:S01]  /*5a10*/  @P5 IMAD R5, R189, -0x10, R6 ;  /* 0xfffffff0bd055824 */ /* 0x000fe200078e0206 */
[----:B------:R-:W-:Y:S01]  /*5a20*/  CS2R R158, SRZ ;  /* 0x00000000009e7805 */ /* 0x000fe2000001ff00 */
[----:B------:R-:W-:Y:S01]  /*5a30*/  @P5 IMAD R4, R188, 0x10, R7 ;  /* 0x00000010bc045824 */ /* 0x000fe200078e0207 */
[----:B------:R-:W-:Y:S02]  /*5a40*/  CS2R R156, SRZ ;  /* 0x00000000009c7805 */ /* 0x000fe4000001ff00 */
[----:B------:R-:W-:Y:S02]  /*5a50*/  CS2R R154, SRZ ;  /* 0x00000000009a7805 */ /* 0x000fe4000001ff00 */
[----:B------:R-:W-:Y:S02]  /*5a60*/  CS2R R152, SRZ ;  /* 0x0000000000987805 */ /* 0x000fe4000001ff00 */
[----:B------:R-:W-:Y:S02]  /*5a70*/  CS2R R162, SRZ ;  /* 0x0000000000a27805 */ /* 0x000fe4000001ff00 */
[----:B------:R-:W-:Y:S01]  /*5a80*/  CS2R R160, SRZ ;  /* 0x0000000000a07805 */ /* 0x000fe2000001ff00 */
[----:B------:R-:W-:Y:S06]  /*5a90*/  @P1 BRA `(.L_x_98) ;  /* 0x00000000000c1947 */ /* 0x000fec0003800000 */
[----:B------:R-:W-:Y:S04]  /*5aa0*/  SHF.L.U32 R0, R180, 0x1f, RZ ;  /* 0x0000001fb4007819 */ /* 0x000fe800000006ff */
[----:B------:R-:W1:Y:S02]  /*5ab0*/  SYNCS.PHASECHK.TRANS64.TRYWAIT P1, [R3+URZ+0xc0], R0 ;  /* 0x0000c000030075a7 */ /* 0x000e6400080211ff */
[----:B-1----:R-:W-:Y:S05]  /*5ac0*/  @!P1 BRA `(.L_x_99) ;  /* 0x0000003400e09947 */ /* 0x002fea0003800000 */
.L_x_98:
[----:B------:R-:W-:Y:S05]  /*5ad0*/  BSYNC B0 ;  /* 0x0000000000007941 */ /* 0x000fea0003800000 */
.L_x_97:
[----:B------:R-:W-:Y:S01]  /*5ae0*/  ISETP.NE.AND P1, PT, R209, RZ, PT ;  /* 0x000000ffd100720c */ /* 0x000fe20003f25270 */
[----:B-1----:R-:W-:Y:S02]  /*5af0*/  VIADD R3, R3, 0xd0 ;  /* 0x000000d003037836 */ /* 0x002fe40000000000 */
[----:B------:R-:W-:Y:S02]  /*5b00*/  IMAD.U32 R0, RZ, RZ, UR37 ;  /* 0x00000025ff007e24 */ /* 0x000fe4000f8e00ff */
[----:B------:R-:W-:Y:S03]  /*5b10*/  VIADD R181, R181, 0x1 ;  /* 0x00000001b5b57836 */ /* 0x000fe60000000000 */
[----:B------:R-:W-:Y:S05]  /*5b20*/  PRMT R0, R0, 0x654, R3 ;  /* 0x0000065400007816 */ /* 0x000fea0000000003 */
[----:B------:R1:W3:Y:S04]  /*5b30*/  @P1 LDS.128 R148, [R6] ;  /* 0x0000000006941984 */ /* 0x0002e80000000c00 */
[----:B------:R1:W1:Y:S04]  /*5b40*/  @P1 LDS.128 R156, [R5+0x20] ;  /* 0x00002000059c1984 */ /* 0x0002680000000c00 */
[----:B------:R1:W1:Y:S04]  /*5b50*/  @P1 LDS.128 R152, [R7+0x10] ;  /* 0x0000100007981984 */ /* 0x0002680000000c00 */
[----:B------:R1:W1:Y:S01]  /*5b60*/  @P1 LDS.128 R160, [R4+0x10] ;  /* 0x0000100004a01984 */ /* 0x0002620000000c00 */
[C---:B------:R-:W-:Y:S01]  /*5b70*/  ISETP.NE.AND P1, PT, R181.reuse, 0x2, PT ;  /* 0x00000002b500780c */ /* 0x040fe20003f25270 */
[----:B------:R-:W-:Y:S01]  /*5b80*/  @!PT LDS RZ, [RZ] ;  /* 0x00000000fffff984 */ /* 0x000fe20000000800 */
[----:B------:R-:W-:Y:S01]  /*5b90*/  @!PT LDS RZ, [RZ] ;  /* 0x00000000fffff984 */ /* 0x000fe20000000800 */
[----:B------:R-:W-:Y:S01]  /*5ba0*/  @!PT LDS RZ, [RZ] ;  /* 0x00000000fffff984 */ /* 0x000fe20000000800 */
[----:B------:R-:W-:Y:S01]  /*5bb0*/  @!PT LDS RZ, [RZ] ;  /* 0x00000000fffff984 */ /* 0x000fe20000000800 */
[----:B------:R5:W-:Y:S06]  /*5bc0*/  MEMBAR.ALL.CTA ;  /* 0x0000000000007992 */ /* 0x000bec0000008000 */
[----:B-----5:R-:W5:Y:S01]  /*5bd0*/  FENCE.VIEW.ASYNC.S ;  /* 0x00000000000073c6 */ /* 0x020f620000000000 */
[----:B------:R-:W-:Y:S02]  /*5be0*/  SEL R3, RZ, 0x1, P1 ;  /* 0x00000001ff037807 */ /* 0x000fe40000800000 */
[----:B------:R-:W-:Y:S02]  /*5bf0*/  SEL R181, R181, RZ, P1 ;  /* 0x000000ffb5b57207 */ /* 0x000fe40000800000 */
[----:B------:R-:W-:Y:S01]  /*5c00*/  LOP3.LUT R180, R180, R3, RZ, 0x3c, !PT ;  /* 0x00000003b4b47212 */ /* 0x000fe200078e3cff */
[----:B-----5:R1:W-:Y:S06]  /*5c10*/  SYNCS.ARRIVE.TRANS64.RED.A1T0 RZ, [R0+URZ], RZ ;  /* 0x000000ff00ff79a7 */ /* 0x0203ec00081004ff */
.L_x_96:
[----:B------:R-:W-:Y:S05]  /*5c20*/  BSYNC B1 ;  /* 0x0000000000017941 */ /* 0x000fea0003800000 */
.L_x_95:
[----:B-1----:R-:W-:Y:S04]  /*5c30*/  SHF.R.U32.HI R0, RZ, 0x15, R80 ;  /* 0x00000015ff007819 */ /* 0x002fe80000011650 */
[----:B------:R-:W-:Y:S01]  /*5c40*/  LOP3.LUT P1, RZ, R0, 0x3, R173, 0x48, !PT ;  /* 0x0000000300ff7812 */ /* 0x000fe200078248ad */
[----:B------:R-:W-:Y:S01]  /*5c50*/  @!UPT UIADD3 URZ, UPT, UPT, URZ, URZ, URZ ;  /* 0x000000fffffff290 */ /* 0x000fe2000fffe0ff */
[----:B----4-:R-:W-:Y:S11]  /*5c60*/  @P0 BRA `(.L_x_100) ;  /* 0x0000000000080947 */ /* 0x010ff60003800000 */
[----:B------:R-:W1:Y:S02]  /*5c70*/  SYNCS.PHASECHK.TRANS64.TRYWAIT P0, [R207+URZ+0x110], R2 ;  /* 0x00011002cf0075a7 */ /* 0x000e6400080011ff */
[----:B-1----:R-:W-:Y:S05]  /*5c80*/  @!P0 BRA `(.L_x_101) ;  /* 0x0000003400848947 */ /* 0x002fea0003800000 */
.L_x_100:
[----:B------:R-:W-:Y:S04]  /*5c90*/  BSSY.RECONVERGENT B6, `(.L_x_102) ;  /* 0x0000012000067945 */ /* 0x000fe80003800200 */
[----:B------:R-:W-:Y:S05]  /*5ca0*/  @!P1 BRA `(.L_x_103) ;  /* 0x0000000000409947 */ /* 0x000fea0003800000 */
[----:B------:R-:W4:Y:S01]  /*5cb0*/  LDCU.64 UR8, c[0x4][0x70] ;  /* 0x01000e00ff0877ac */ /* 0x000f220008000a00 */
[----:B------:R-:W-:Y:S01]  /*5cc0*/  MOV R3, 0x0 ;  /* 0x0000000000037802 */ /* 0x000fe20000000f00 */
[----:B------:R-:W-:Y:S02]  /*5cd0*/  HFMA2 R12, -RZ, RZ, 0, 5.9604644775390625e-08 ;  /* 0x00000001ff0c7431 */ /* 0x000fe400000001ff */
[----:B------:R-:W-:Y:S02]  /*5ce0*/  IMAD.MOV.U32 R8, RZ, RZ, 0x192 ;  /* 0x00000192ff087424 */ /* 0x000fe400078e00ff */
[----:B------:R-:W-:Y:S01]  /*5cf0*/  IMAD.MOV.U32 R13, RZ, RZ, RZ ;  /* 0x000000ffff0d7224 */ /* 0x000fe200078e00ff */
[----:B------:R-:W5:Y:S01]  /*5d00*/  LDCU.64 UR6, c[0x4][0x78] ;  /* 0x01000f00ff0677ac */ /* 0x000f620008000a00 */
[----:B-1----:R-:W1:Y:S01]  /*5d10*/  LDC.64 R2, c[0x4][R3] ;  /* 0x0100000003027b82 */ /* 0x002e620000000a00 */
[----:B------:R-:W2:Y:S01]  /*5d20*/  LDCU.64 UR4, c[0x4][0x10] ;  /* 0x01000200ff0477ac */ /* 0x000ea20008000a00 */
[----:B----4-:R-:W-:Y:S01]  /*5d30*/  MOV R5, UR9 ;  /* 0x0000000900057c02 */ /* 0x010fe20008000f00 */
[----:B------:R-:W-:Y:S01]  /*5d40*/  IMAD.U32 R4, RZ, RZ, UR8 ;  /* 0x00000008ff047e24 */ /* 0x000fe2000f8e00ff */
[----:B-----5:R-:W-:Y:S01]  /*5d50*/  MOV R7, UR7 ;  /* 0x0000000700077c02 */ /* 0x020fe20008000f00 */
[----:B------:R-:W-:Y:S01]  /*5d60*/  IMAD.U32 R6, RZ, RZ, UR6 ;  /* 0x00000006ff067e24 */ /* 0x000fe2000f8e00ff */
[----:B--2---:R-:W-:Y:S01]  /*5d70*/  MOV R11, UR5 ;  /* 0x00000005000b7c02 */ /* 0x004fe20008000f00 */
[----:B------:R-:W-:Y:S02]  /*5d80*/  IMAD.U32 R10, RZ, RZ, UR4 ;  /* 0x00000004ff0a7e24 */ /* 0x000fe4000f8e00ff */
[----:B------:R-:W-:Y:S07]  /*5d90*/  LEPC R20, `(.L_x_103) ;  /* 0x000000001014794e */ /* 0x000fee0000000000 */
[----:B-1-3--:R-:W-:Y:S05]  /*5da0*/  CALL.ABS.NOINC R2 ;  /* 0x0000000002007343 */ /* 0x00afea0003c00000 */
.L_x_103:
[----:B------:R-:W-:Y:S05]  /*5db0*/  BSYNC.RECONVERGENT B6 ;  /* 0x0000000000067941 */ /* 0x000fea0003800200 */
.L_x_102:
[-C--:B---3--:R-:W-:Y:S01]  /*5dc0*/  F2FP.F16.E5M2.UNPACK_B R83, R148.reuse ;  /* 0x00000094ff53723e */ /* 0x088fe200020004ff */
[----:B------:R-:W-:Y:S05]  /*5dd0*/  WARPSYNC.ALL ;  /* 0x0000000000007948 */ /* 0x000fea0003800000 */
[----:B------:R-:W-:Y:S01]  /*5de0*/  R2UR UR4, R80 ;  /* 0x00000000500472ca */ /* 0x000fe200000e0000 */
[--C-:B------:R-:W-:Y:S01]  /*5df0*/  HADD2.F32 R82, -RZ, R83.reuse.H0_H0 ;  /* 0x20000053ff527230 */ /* 0x100fe20000004100 */
[----:B------:R-:W-:Y:S01]  /*5e00*/  F2FP.F16.E5M2.UNPACK_B R85, R148.H1 ;  /* 0x00000094ff55723e */ /* 0x000fe200030004ff */
[----:B------:R-:W-:Y:S01]  /*5e10*/  HADD2.F32 R83, -RZ, R83.H1_H1 ;  /* 0x30000053ff537230 */ /* 0x000fe20000004100 */
[-C--:B------:R-:W-:Y:S01]  /*5e20*/  F2FP.F16.E5M2.UNPACK_B R87, R149.reuse ;  /* 0x00000095ff57723e */ /* 0x080fe200020004ff */
[----:B------:R-:W-:Y:S01]  /*5e30*/  BSSY.RECONVERGENT B0, `(.L_x_104) ;  /* 0x000011d000007945 */ /* 0x000fe20003800200 */
[----:B------:R-:W-:Y:S01]  /*5e40*/  F2FP.F16.E5M2.UNPACK_B R89, R149.H1 ;  /* 0x00000095ff59723e */ /* 0x000fe200030004ff */
[----:B------:R-:W-:Y:S01]  /*5e50*/  HADD2.F32 R84, -RZ, R85.H0_H0 ;  /* 0x20000055ff547230 */ /* 0x000fe20000004100 */
[-C--:B------:R-:W-:Y:S01]  /*5e60*/  F2FP.F16.E5M2.UNPACK_B R91, R150.reuse ;  /* 0x00000096ff5b723e */ /* 0x080fe200020004ff */
[----:B------:R-:W-:Y:S01]  /*5e70*/  HADD2.F32 R88, -RZ, R87.H1_H1 ;  /* 0x30000057ff587230 */ /* 0x000fe20000004100 */
[----:B------:R-:W-:Y:S01]  /*5e80*/  F2FP.F16.E5M2.UNPACK_B R93, R150.H1 ;  /* 0x00000096ff5d723e */ /* 0x000fe200030004ff */
[----:B------:R-:W-:Y:S01]  /*5e90*/  HADD2.F32 R86, -RZ, R85.H1_H1 ;  /* 0x30000055ff567230 */ /* 0x000fe20000004100 */
[-C--:B------:R-:W-:Y:S01]  /*5ea0*/  F2FP.F16.E5M2.UNPACK_B R95, R151.reuse ;  /* 0x00000097ff5f723e */ /* 0x080fe200020004ff */
[----:B------:R-:W2:Y:S01]  /*5eb0*/  LDTM.x64 R4, tmem[UR4] ;  /* 0x00000004000479ee */ /* 0x000ea20008340000 */
[----:B------:R-:W-:Y:S01]  /*5ec0*/  F2FP.F16.E5M2.UNPACK_B R97, R151.H1 ;  /* 0x00000097ff61723e */ /* 0x000fe200030004ff */
[----:B------:R-:W-:Y:S01]  /*5ed0*/  HADD2.F32 R85, -RZ, R87.H0_H0 ;  /* 0x20000057ff557230 */ /* 0x000fe20000004100 */
[-C--:B------:R-:W-:Y:S01]  /*5ee0*/  F2FP.F16.E5M2.UNPACK_B R99, R152.reuse ;  /* 0x00000098ff63723e */ /* 0x080fe200020004ff */
[----:B------:R-:W-:Y:S01]  /*5ef0*/  HADD2.F32 R87, -RZ, R89.H0_H0 ;  /* 0x20000059ff577230 */ /* 0x000fe20000004100 */
[----:B------:R-:W-:Y:S01]  /*5f00*/  F2FP.F16.E5M2.UNPACK_B R101, R152.H1 ;  /* 0x00000098ff65723e */ /* 0x000fe200030004ff */
[----:B------:R-:W-:Y:S01]  /*5f10*/  HADD2.F32 R92, -RZ, R91.H1_H1 ;  /* 0x3000005bff5c7230 */ /* 0x000fe20000004100 */
[----:B------:R-:W-:Y:S01]  /*5f20*/  ISETP.NE.AND P6, PT, R184, RZ, PT ;  /* 0x000000ffb800720c */ /* 0x000fe20003fc5270 */
[----:B------:R-:W-:Y:S01]  /*5f30*/  HADD2.F32 R96, -RZ, R95.H1_H1 ;  /* 0x3000005fff607230 */ /* 0x000fe20000004100 */
[----:B------:R-:W-:Y:S01]  /*5f40*/  SHF.L.U32 R211, R176, 0x4, RZ ;  /* 0x00000004b0d37819 */ /* 0x000fe200000006ff */
[----:B------:R-:W-:Y:S01]  /*5f50*/  HADD2.F32 R100, -RZ, R99.H1_H1 ;  /* 0x30000063ff647230 */ /* 0x000fe20000004100 */
[----:B------:R-:W-:Y:S01]  /*5f60*/  SHF.L.U32 R219, R175, 0x4, RZ ;  /* 0x00000004afdb7819 */ /* 0x000fe200000006ff */
[----:B------:R-:W-:Y:S01]  /*5f70*/  HADD2.F32 R90, -RZ, R89.H1_H1 ;  /* 0x30000059ff5a7230 */ /* 0x000fe20000004100 */
[C---:B------:R-:W-:Y:S01]  /*5f80*/  IADD3 R204, PT, PT, R190.reuse, R211, RZ ;  /* 0x000000d3becc7210 */ /* 0x040fe20007ffe0ff */
[----:B------:R-:W-:Y:S01]  /*5f90*/  HADD2.F32 R89, -RZ, R91.H0_H0 ;  /* 0x2000005bff597230 */ /* 0x000fe20000004100 */
[----:B------:R-:W-:Y:S01]  /*5fa0*/  IADD3 R206, PT, PT, R190, R219, RZ ;  /* 0x000000dbbece7210 */ /* 0x000fe20007ffe0ff */
[--C-:B------:R-:W-:Y:S01]  /*5fb0*/  HADD2.F32 R91, -RZ, R93.reuse.H0_H0 ;  /* 0x2000005dff5b7230 */ /* 0x100fe20000004100 */
[----:B------:R-:W-:Y:S01]  /*5fc0*/  SHF.L.U32 R217, R188, 0x4, RZ ;  /* 0x00000004bcd97819 */ /* 0x000fe200000006ff */
[----:B------:R-:W-:Y:S01]  /*5fd0*/  HADD2.F32 R94, -RZ, R93.H1_H1 ;  /* 0x3000005dff5e7230 */ /* 0x000fe20000004100 */
[-C--:B------:R-:W-:Y:S01]  /*5fe0*/  F2FP.F16.E5M2.UNPACK_B R103, R153.reuse ;  /* 0x00000099ff67723e */ /* 0x080fe200020004ff */
[----:B------:R-:W-:Y:S01]  /*5ff0*/  HADD2.F32 R93, -RZ, R95.H0_H0 ;  /* 0x2000005fff5d7230 */ /* 0x000fe20000004100 */
[----:B------:R-:W-:Y:S01]  /*6000*/  IADD3 R205, PT, PT, R217, R204, RZ ;  /* 0x000000ccd9cd7210 */ /* 0x000fe20007ffe0ff */
[----:B------:R-:W-:Y:S01]  /*6010*/  HADD2.F32 R95, -RZ, R97.H0_H0 ;  /* 0x20000061ff5f7230 */ /* 0x000fe20000004100 */
[----:B------:R-:W-:Y:S01]  /*6020*/  F2FP.F16.E5M2.UNPACK_B R105, R153.H1 ;  /* 0x00000099ff69723e */ /* 0x000fe200030004ff */
[C---:B--2---:R-:W-:Y:S01]  /*6030*/  FMUL R0, R78.reuse, R4 ;  /* 0x000000044e007220 */ /* 0x044fe20000400000 */
[C---:B-1----:R-:W-:Y:S01]  /*6040*/  FMUL R2, R78.reuse, R5 ;  /* 0x000000054e027220 */ /* 0x042fe20000400000 */
[C---:B------:R-:W-:Y:S01]  /*6050*/  FMUL R4, R78.reuse, R8 ;  /* 0x000000084e047220 */ /* 0x040fe20000400000 */
[C---:B------:R-:W-:Y:S01]  /*6060*/  FMUL R5, R78.reuse, R9 ;  /* 0x000000094e057220 */ /* 0x040fe20000400000 */
[C---:B------:R-:W-:Y:S01]  /*6070*/  FFMA R0, R81.reuse, R82, R0 ;  /* 0x0000005251007223 */ /* 0x040fe20000000000 */
[C---:B------:R-:W-:Y:S01]  /*6080*/  FFMA R2, R81.reuse, R83, R2 ;  /* 0x0000005351027223 */ /* 0x040fe20000000002 */
[C---:B------:R-:W-:Y:S01]  /*6090*/  FMUL R8, R78.reuse, R12 ;  /* 0x0000000c4e087220 */ /* 0x040fe20000400000 */
[C---:B------:R-:W-:Y:S01]  /*60a0*/  FMUL R9, R78.reuse, R13 ;  /* 0x0000000d4e097220 */ /* 0x040fe20000400000 */
[C---:B------:R-:W-:Y:S01]  /*60b0*/  FMUL R12, R78.reuse, R16 ;  /* 0x000000104e0c7220 */ /* 0x040fe20000400000 */
[C---:B------:R-:W-:Y:S01]  /*60c0*/  FMUL R13, R78.reuse, R17 ;  /* 0x000000114e0d7220 */ /* 0x040fe20000400000 */
[C---:B------:R-:W-:Y:S01]  /*60d0*/  FMUL R16, R78.reuse, R20 ;  /* 0x000000144e107220 */ /* 0x040fe20000400000 */
[C---:B------:R-:W-:Y:S01]  /*60e0*/  FMUL R17, R78.reuse, R21 ;  /* 0x000000154e117220 */ /* 0x040fe20000400000 */
[----:B------:R-:W-:Y:S02]  /*60f0*/  HADD2.F32 R104, -RZ, R103.H1_H1 ;  /* 0x30000067ff687230 */ /* 0x000fe40000004100 */
[C---:B------:R-:W-:Y:S01]  /*6100*/  FMUL R20, R78.reuse, R24 ;  /* 0x000000184e147220 */ /* 0x040fe20000400000 */
[C---:B------:R-:W-:Y:S01]  /*6110*/  FMUL R21, R78.reuse, R25 ;  /* 0x000000194e157220 */ /* 0x040fe20000400000 */
[C---:B------:R-:W-:Y:S01]  /*6120*/  FMUL R24, R78.reuse, R28 ;  /* 0x0000001c4e187220 */ /* 0x040fe20000400000 */
[C---:B------:R-:W-:Y:S01]  /*6130*/  FMUL R25, R78.reuse, R29 ;  /* 0x0000001d4e197220 */ /* 0x040fe20000400000 */
[C---:B------:R-:W-:Y:S01]  /*6140*/  FMUL R28, R78.reuse, R32 ;  /* 0x000000204e1c7220 */ /* 0x040fe20000400000 */
[C---:B------:R-:W-:Y:S01]  /*6150*/  FMUL R29, R78.reuse, R33 ;  /* 0x000000214e1d7220 */ /* 0x040fe20000400000 */
[C---:B------:R-:W-:Y:S01]  /*6160*/  FMUL R32, R78.reuse, R36 ;  /* 0x000000244e207220 */ /* 0x040fe20000400000 */
[----:B------:R-:W-:Y:S01]  /*6170*/  F2FP.F16.E5M2.UNPACK_B R107, R154 ;  /* 0x0000009aff6b723e */ /* 0x000fe200020004ff */
[C---:B------:R-:W-:Y:S01]  /*6180*/  FMUL R33, R78.reuse, R37 ;  /* 0x000000254e217220 */ /* 0x040fe20000400000 */
[C---:B------:R-:W-:Y:S01]  /*6190*/  FMUL R36, R78.reuse, R40 ;  /* 0x000000284e247220 */ /* 0x040fe20000400000 */
[----:B------:R-:W-:Y:S01]  /*61a0*/  F2FP.F16.E5M2.UNPACK_B R109, R154.H1 ;  /* 0x0000009aff6d723e */ /* 0x000fe200030004ff */
[C---:B------:R-:W-:Y:S01]  /*61b0*/  FMUL R37, R78.reuse, R41 ;  /* 0x000000294e257220 */ /* 0x040fe20000400000 */
[----:B------:R-:W-:Y:S02]  /*61c0*/  HADD2.F32 R108, -RZ, R107.H1_H1 ;  /* 0x3000006bff6c7230 */ /* 0x000fe40000004100 */
        /* <DEDUP_REMOVED lines=26> */
[C---:B------:R-:W-:Y:S01]  /*6370*/  FFMA R3, R81.reuse, R84, R3 ;  /* 0x0000005451037223 */ /* 0x040fe20000000003 */
[C---:B------:R-:W-:Y:S01]  /*6380*/  FFMA R7, R81.reuse, R86, R7 ;  /* 0x0000005651077223 */ /* 0x040fe20000000007 */
[----:B------:R-:W-:Y:S01]  /*6390*/  F2FP.F16.E5M2.UNPACK_B R127, R159 ;  /* 0x0000009fff7f723e */ /* 0x000fe200020004ff */
[C---:B------:R-:W-:Y:S01]  /*63a0*/  FFMA R4, R81.reuse, R85, R4 ;  /* 0x0000005551047223 */ /* 0x040fe20000000004 */
[C---:B------:R-:W-:Y:S01]  /*63b0*/  FFMA R5, R81.reuse, R88, R5 ;  /* 0x0000005851057223 */ /* 0x040fe20000000005 */
[----:B------:R-:W-:Y:S01]  /*63c0*/  F2FP.F16.E5M2.UNPACK_B R129, R159.H1 ;  /* 0x0000009fff81723e */ /* 0x000fe200030004ff */
[----:B------:R-:W-:Y:S01]  /*63d0*/  FFMA R6, R81, R87, R6 ;  /* 0x0000005751067223 */ /* 0x000fe20000000006 */
[----:B------:R-:W-:Y:S01]  /*63e0*/  F2FP.SATFINITE.E5M2.F32.PACK_AB_MERGE_C R185, R7, R3, RZ ;  /* 0x0000000307b9723e */ /* 0x000fe200048060ff */
[----:B------:R-:W-:Y:S02]  /*63f0*/  HADD2.F32 R124, -RZ, R123.H1_H1 ;  /* 0x3000007bff7c7230 */ /* 0x000fe40000004100 */
[----:B------:R-:W-:Y:S01]  /*6400*/  FMUL R11, R78, R11 ;  /* 0x0000000b4e0b7220 */ /* 0x000fe20000400000 */
[----:B------:R-:W-:Y:S01]  /*6410*/  HADD2.F32 R128, -RZ, R127.H1_H1 ;  /* 0x3000007fff807230 */ /* 0x000fe20000004100 */
[----:B------:R-:W-:Y:S01]  /*6420*/  F2FP.SATFINITE.E5M2.F32.PACK_AB_MERGE_C R184, R2, R0, R185 ;  /* 0x0000000002b8723e */ /* 0x000fe200048060b9 */
[C---:B------:R-:W-:Y:S01]  /*6430*/  FMUL R10, R78.reuse, R14 ;  /* 0x0000000e4e0a7220 */ /* 0x040fe20000400000 */
[C---:B------:R-:W-:Y:S01]  /*6440*/  FFMA R11, R81.reuse, R90, R11 ;  /* 0x0000005a510b7223 */ /* 0x040fe2000000000b */
[C---:B------:R-:W-:Y:S01]  /*6450*/  FFMA R8, R81.reuse, R89, R8 ;  /* 0x0000005951087223 */ /* 0x040fe20000000008 */
[----:B------:R-:W-:Y:S01]  /*6460*/  FFMA R9, R81, R92, R9 ;  /* 0x0000005c51097223 */ /* 0x000fe20000000009 */
[----:B------:R-:W-:Y:S01]  /*6470*/  F2FP.F16.E5M2.UNPACK_B R131, R160 ;  /* 0x000000a0ff83723e */ /* 0x000fe200020004ff */
[----:B------:R-:W-:Y:S01]  /*6480*/  HADD2.F32 R98, -RZ, R97.H1_H1 ;  /* 0x30000061ff627230 */ /* 0x000fe20000004100 */
[----:B------:R-:W-:Y:S01]  /*6490*/  F2FP.SATFINITE.E5M2.F32.PACK_AB_MERGE_C R186, R11, R6, RZ ;  /* 0x000000060bba723e */ /* 0x000fe200048060ff */
[----:B------:R-:W-:Y:S01]  /*64a0*/  FFMA R10, R81, R91, R10 ;  /* 0x0000005b510a7223 */ /* 0x000fe2000000000a */
[----:B------:R-:W-:Y:S02]  /*64b0*/  HADD2.F32 R97, -RZ, R99.H0_H0 ;  /* 0x20000063ff617230 */ /* 0x000fe40000004100 */
[C---:B------:R-:W-:Y:S01]  /*64c0*/  FMUL R15, R78.reuse, R15 ;  /* 0x0000000f4e0f7220 */ /* 0x040fe20000400000 */
[----:B------:R-:W-:Y:S01]  /*64d0*/  F2FP.SATFINITE.E5M2.F32.PACK_AB_MERGE_C R185, R5, R4, R186 ;  /* 0x0000000405b9723e */ /* 0x000fe200048060ba */
[----:B------:R-:W-:Y:S02]  /*64e0*/  HADD2.F32 R132, -RZ, R131.H1_H1 ;  /* 0x30000083ff847230 */ /* 0x000fe40000004100 */
[C---:B------:R-:W-:Y:S01]  /*64f0*/  FMUL R14, R78.reuse, R18 ;  /* 0x000000124e0e7220 */ /* 0x040fe20000400000 */
[C---:B------:R-:W-:Y:S01]  /*6500*/  FFMA R15, R81.reuse, R94, R15 ;  /* 0x0000005e510f7223 */ /* 0x040fe2000000000f */
[C---:B------:R-:W-:Y:S01]  /*6510*/  FFMA R12, R81.reuse, R93, R12 ;  /* 0x0000005d510c7223 */ /* 0x040fe2000000000c */
[----:B------:R-:W-:Y:S01]  /*6520*/  FFMA R13, R81, R96, R13 ;  /* 0x00000060510d7223 */ /* 0x000fe2000000000d */
[----:B------:R-:W-:Y:S01]  /*6530*/  F2FP.F16.E5M2.UNPACK_B R133, R160.H1 ;  /* 0x000000a0ff85723e */ /* 0x000fe200030004ff */
[--C-:B------:R-:W-:Y:S01]  /*6540*/  HADD2.F32 R99, -RZ, R101.reuse.H0_H0 ;  /* 0x20000065ff637230 */ /* 0x100fe20000004100 */
[----:B------:R-:W-:Y:S01]  /*6550*/  F2FP.SATFINITE.E5M2.F32.PACK_AB_MERGE_C R186, R15, R10, RZ ;  /* 0x0000000a0fba723e */ /* 0x000fe200048060ff */
[----:B------:R-:W-:Y:S01]  /*6560*/  FFMA R14, R81, R95, R14 ;  /* 0x0000005f510e7223 */ /* 0x000fe2000000000e */
[C---:B------:R-:W-:Y:S01]  /*6570*/  FMUL R19, R78.reuse, R19 ;  /* 0x000000134e137220 */ /* 0x040fe20000400000 */
[----:B------:R-:W-:Y:S01]  /*6580*/  HADD2.F32 R102, -RZ, R101.H1_H1 ;  /* 0x30000065ff667230 */ /* 0x000fe20000004100 */
[----:B------:R-:W-:Y:S01]  /*6590*/  F2FP.SATFINITE.E5M2.F32.PACK_AB_MERGE_C R186, R9, R8, R186 ;  /* 0x0000000809ba723e */ /* 0x000fe200048060ba */
[----:B------:R-:W-:Y:S02]  /*65a0*/  HADD2.F32 R101, -RZ, R103.H0_H0 ;  /* 0x20000067ff657230 */ /* 0x000fe40000004100 */
[C---:B------:R-:W-:Y:S01]  /*65b0*/  FFMA R19, R81.reuse, R98, R19 ;  /* 0x0000006251137223 */ /* 0x040fe20000000013 */
[C---:B------:R-:W-:Y:S01]  /*65c0*/  FFMA R16, R81.reuse, R97, R16 ;  /* 0x0000006151107223 */ /* 0x040fe20000000010 */
[----:B------:R-:W-:Y:S01]  /*65d0*/  FFMA R17, R81, R100, R17 ;  /* 0x0000006451117223 */ /* 0x000fe20000000011 */
[C---:B------:R-:W-:Y:S01]  /*65e0*/  FMUL R18, R78.reuse, R22 ;  /* 0x000000164e127220 */ /* 0x040fe20000400000 */
[----:B------:R-:W-:Y:S01]  /*65f0*/  F2FP.F16.E5M2.UNPACK_B R135, R161 ;  /* 0x000000a1ff87723e */ /* 0x000fe200020004ff */
        /* <DEDUP_REMOVED lines=10> */
[----:B------:R1:W-:Y:S01]  /*66a0*/  STS.128 [R172+UR49+0x4200], R184 ;  /* 0x004200b8ac007988 */ /* 0x0003e20008000c31 */
[----:B------:R-:W-:Y:S01]  /*66b0*/  HADD2.F32 R136, -RZ, R135.H1_H1 ;  /* 0x30000087ff887230 */ /* 0x000fe20000004100 */
[----:B------:R-:W-:Y:S01]  /*66c0*/  F2FP.SATFINITE.E5M2.F32.PACK_AB_MERGE_C R196, R23, R18, RZ ;  /* 0x0000001217c4723e */ /* 0x000fe200048060ff */
[C---:B------:R-:W-:Y:S01]  /*66d0*/  FMUL R22, R78.reuse, R26 ;  /* 0x0000001a4e167220 */ /* 0x040fe20000400000 */
[C---:B------:R-:W-:Y:S01]  /*66e0*/  FMUL R27, R78.reuse, R27 ;  /* 0x0000001b4e1b7220 */ /* 0x040fe20000400000 */
[--C-:B------:R-:W-:Y:S01]  /*66f0*/  HADD2.F32 R107, -RZ, R109.reuse.H0_H0 ;  /* 0x2000006dff6b7230 */ /* 0x100fe20000004100 */
[----:B------:R-:W-:Y:S01]  /*6700*/  F2FP.SATFINITE.E5M2.F32.PACK_AB_MERGE_C R196, R17, R16, R196 ;  /* 0x0000001011c4723e */ /* 0x000fe200048060c4 */
[C---:B------:R-:W-:Y:S01]  /*6710*/  FFMA R22, R81.reuse, R103, R22 ;  /* 0x0000006751167223 */ /* 0x040fe20000000016 */
[C---:B------:R-:W-:Y:S01]  /*6720*/  FFMA R27, R81.reuse, R106, R27 ;  /* 0x0000006a511b7223 */ /* 0x040fe2000000001b */
[C---:B------:R-:W-:Y:S01]  /*6730*/  FFMA R24, R81.reuse, R105, R24 ;  /* 0x0000006951187223 */ /* 0x040fe20000000018 */
[----:B------:R-:W-:Y:S01]  /*6740*/  F2FP.F16.E5M2.UNPACK_B R137, R161.H1 ;  /* 0x000000a1ff89723e */ /* 0x000fe200030004ff */
[----:B------:R-:W-:Y:S02]  /*6750*/  HADD2.F32 R110, -RZ, R109.H1_H1 ;  /* 0x3000006dff6e7230 */ /* 0x000fe40000004100 */
[----:B------:R-:W-:Y:S01]  /*6760*/  FFMA R25, R81, R108, R25 ;  /* 0x0000006c51197223 */ /* 0x000fe20000000019 */
[----:B------:R-:W-:Y:S01]  /*6770*/  F2FP.SATFINITE.E5M2.F32.PACK_AB_MERGE_C R197, R27, R22, RZ ;  /* 0x000000161bc5723e */ /* 0x000fe200048060ff */
[----:B------:R-:W-:Y:S02]  /*6780*/  HADD2.F32 R109, -RZ, R111.H0_H0 ;  /* 0x2000006fff6d7230 */ /* 0x000fe40000004100 */
[C---:B------:R-:W-:Y:S01]  /*6790*/  FMUL R26, R78.reuse, R30 ;  /* 0x0000001e4e1a7220 */ /* 0x040fe20000400000 */
[C---:B------:R-:W-:Y:S01]  /*67a0*/  FMUL R31, R78.reuse, R31 ;  /* 0x0000001f4e1f7220 */ /* 0x040fe20000400000 */
[--C-:B------:R-:W-:Y:S01]  /*67b0*/  HADD2.F32 R111, -RZ, R113.reuse.H0_H0 ;  /* 0x20000071ff6f7230 */ /* 0x100fe20000004100 */
[----:B------:R-:W-:Y:S01]  /*67c0*/  F2FP.SATFINITE.E5M2.F32.PACK_AB_MERGE_C R197, R21, R20, R197 ;  /* 0x0000001415c5723e */ /* 0x000fe200048060c5 */
[C---:B------:R-:W-:Y:S01]  /*67d0*/  FFMA R26, R81.reuse, R107, R26 ;  /* 0x0000006b511a7223 */ /* 0x040fe2000000001a */
[C---:B------:R-:W-:Y:S01]  /*67e0*/  FFMA R31, R81.reuse, R110, R31 ;  /* 0x0000006e511f7223 */ /* 0x040fe2000000001f */
[C---:B------:R-:W-:Y:S01]  /*67f0*/  FFMA R28, R81.reuse, R109, R28 ;  /* 0x0000006d511c7223 */ /* 0x040fe2000000001c */
[----:B------:R-:W-:Y:S01]  /*6800*/  F2FP.F16.E5M2.UNPACK_B R139, R162 ;  /* 0x000000a2ff8b723e */ /* 0x000fe200020004ff */
[----:B------:R-:W-:Y:S02]  /*6810*/  HADD2.F32 R114, -RZ, R113.H1_H1 ;  /* 0x30000071ff727230 */ /* 0x000fe40000004100 */
[----:B------:R-:W-:Y:S01]  /*6820*/  FFMA R29, R81, R112, R29 ;  /* 0x00000070511d7223 */ /* 0x000fe2000000001d */
[----:B------:R-:W-:Y:S01]  /*6830*/  F2FP.SATFINITE.E5M2.F32.PACK_AB_MERGE_C R198, R31, R26, RZ ;  /* 0x0000001a1fc6723e */ /* 0x000fe200048060ff */
[----:B------:R-:W-:Y:S02]  /*6840*/  HADD2.F32 R113, -RZ, R115.H0_H0 ;  /* 0x20000073ff717230 */ /* 0x000fe40000004100 */
[C---:B------:R-:W-:Y:S01]  /*6850*/  FMUL R30, R78.reuse, R34 ;  /* 0x000000224e1e7220 */ /* 0x040fe20000400000 */
[----:B------:R-:W-:Y:S01]  /*6860*/  HADD2.F32 R140, -RZ, R139.H1_H1 ;  /* 0x3000008bff8c7230 */ /* 0x000fe20000004100 */
[----:B------:R-:W-:Y:S01]  /*6870*/  F2FP.SATFINITE.E5M2.F32.PACK_AB_MERGE_C R198, R25, R24, R198 ;  /* 0x0000001819c6723e */ /* 0x000fe200048060c6 */
[C---:B------:R-:W-:Y:S01]  /*6880*/  FMUL R35, R78.reuse, R35 ;  /* 0x000000234e237220 */ /* 0x040fe20000400000 */
[--C-:B------:R-:W-:Y:S02]  /*6890*/  HADD2.F32 R115, -RZ, R117.reuse.H0_H0 ;  /* 0x20000075ff737230 */ /* 0x100fe40000004100 */
[C---:B------:R-:W-:Y:S01]  /*68a0*/  FFMA R30, R81.reuse, R111, R30 ;  /* 0x0000006f511e7223 */ /* 0x040fe2000000001e */
[----:B------:R-:W-:Y:S02]  /*68b0*/  HADD2.F32 R118, -RZ, R117.H1_H1 ;  /* 0x30000075ff767230 */ /* 0x000fe40000004100 */
[C---:B------:R-:W-:Y:S01]  /*68c0*/  FFMA R35, R81.reuse, R114, R35 ;  /* 0x0000007251237223 */ /* 0x040fe20000000023 */
[C---:B------:R-:W-:Y:S01]  /*68d0*/  FFMA R32, R81.reuse, R113, R32 ;  /* 0x0000007151207223 */ /* 0x040fe20000000020 */
[----:B------:R-:W-:Y:S01]  /*68e0*/  F2FP.F16.E5M2.UNPACK_B R141, R162.H1 ;  /* 0x000000a2ff8d723e */ /* 0x000fe200030004ff */
[----:B------:R-:W-:Y:S01]  /*68f0*/  FFMA R33, R81, R116, R33 ;  /* 0x0000007451217223 */ /* 0x000fe20000000021 */
[----:B------:R-:W-:Y:S01]  /*6900*/  HADD2.F32 R117, -RZ, R119.H0_H0 ;  /* 0x20000077ff757230 */ /* 0x000fe20000004100 */
        /* <DEDUP_REMOVED lines=9> */
[----:B------:R1:W-:Y:S01]  /*69a0*/  STS.128 [R204+0x4010], R196 ;  /* 0x004010c4cc007388 */ /* 0x0003e20000000c00 */
[----:B------:R-:W-:Y:S01]  /*69b0*/  FFMA R37, R81, R120, R37 ;  /* 0x0000007851257223 */ /* 0x000fe20000000025 */
[----:B------:R-:W-:Y:S01]  /*69c0*/  F2FP.SATFINITE.E5M2.F32.PACK_AB_MERGE_C R200, R39, R34, RZ ;  /* 0x0000002227c8723e */ /* 0x000fe200048060ff */
[----:B------:R-:W-:Y:S02]  /*69d0*/  HADD2.F32 R122, -RZ, R121.H1_H1 ;  /* 0x30000079ff7a7230 */ /* 0x000fe40000004100 */
[C---:B------:R-:W-:Y:S01]  /*69e0*/  FMUL R38, R78.reuse, R42 ;  /* 0x0000002a4e267220 */ /* 0x040fe20000400000 */
[----:B------:R-:W-:Y:S01]  /*69f0*/  HADD2.F32 R121, -RZ, R123.H0_H0 ;  /* 0x2000007bff797230 */ /* 0x000fe20000004100 */
[----:B------:R-:W-:Y:S01]  /*6a00*/  F2FP.SATFINITE.E5M2.F32.PACK_AB_MERGE_C R200, R33, R32, R200 ;  /* 0x0000002021c8723e */ /* 0x000fe200048060c8 */
[----:B------:R-:W-:Y:S02]  /*6a10*/  HADD2.F32 R144, -RZ, R143.H1_H1 ;  /* 0x3000008fff907230 */ /* 0x000fe40000004100 */
[C---:B------:R-:W-:Y:S01]  /*6a20*/  FFMA R38, R81.reuse, R119, R38 ;  /* 0x0000007751267223 */ /* 0x040fe20000000026 */
[C---:B------:R-:W-:Y:S01]  /*6a30*/  FMUL R43, R78.reuse, R43 ;  /* 0x0000002b4e2b7220 */ /* 0x040fe20000400000 */
[--C-:B------:R-:W-:Y:S02]  /*6a40*/  HADD2.F32 R123, -RZ, R125.reuse.H0_H0 ;  /* 0x2000007dff7b7230 */ /* 0x100fe40000004100 */
[C---:B------:R-:W-:Y:S01]  /*6a50*/  FMUL R42, R78.reuse, R46 ;  /* 0x0000002e4e2a7220 */ /* 0x040fe20000400000 */
[----:B------:R-:W-:Y:S02]  /*6a60*/  HADD2.F32 R126, -RZ, R125.H1_H1 ;  /* 0x3000007dff7e7230 */ /* 0x000fe40000004100 */
[C---:B------:R-:W-:Y:S01]  /*6a70*/  FFMA R43, R81.reuse, R122, R43 ;  /* 0x0000007a512b7223 */ /* 0x040fe2000000002b */
[----:B------:R-:W-:Y:S01]  /*6a80*/  F2FP.F16.E5M2.UNPACK_B R145, R163.H1 ;  /* 0x000000a3ff91723e */ /* 0x000fe200030004ff */
[C---:B------:R-:W-:Y:S01]  /*6a90*/  FFMA R40, R81.reuse, R121, R40 ;  /* 0x0000007951287223 */ /* 0x040fe20000000028 */
[----:B------:R-:W-:Y:S01]  /*6aa0*/  FFMA R41, R81, R124, R41 ;  /* 0x0000007c51297223 */ /* 0x000fe20000000029 */
[----:B------:R-:W-:Y:S01]  /*6ab0*/  ISETP.NE.AND P0, PT, R193, RZ, PT ;  /* 0x000000ffc100720c */ /* 0x000fe20003f05270 */
[----:B------:R-:W-:Y:S01]  /*6ac0*/  HADD2.F32 R125, -RZ, R127.H0_H0 ;  /* 0x2000007fff7d7230 */ /* 0x000fe20000004100 */
[----:B------:R-:W-:Y:S01]  /*6ad0*/  F2FP.SATFINITE.E5M2.F32.PACK_AB_MERGE_C R201, R43, R38, RZ ;  /* 0x000000262bc9723e */ /* 0x000fe200048060ff */
[----:B------:R-:W-:Y:S01]  /*6ae0*/  FFMA R42, R81, R123, R42 ;  /* 0x0000007b512a7223 */ /* 0x000fe2000000002a */
[C---:B------:R-:W-:Y:S01]  /*6af0*/  FMUL R47, R78.reuse, R47 ;  /* 0x0000002f4e2f7220 */ /* 0x040fe20000400000 */
[--C-:B------:R-:W-:Y:S01]  /*6b00*/  HADD2.F32 R127, -RZ, R129.reuse.H0_H0 ;  /* 0x20000081ff7f7230 */ /* 0x100fe20000004100 */
[----:B------:R-:W-:Y:S01]  /*6b10*/  F2FP.SATFINITE.E5M2.F32.PACK_AB_MERGE_C R201, R37, R36, R201 ;  /* 0x0000002425c9723e */ /* 0x000fe200048060c9 */
[----:B------:R-:W-:Y:S02]  /*6b20*/  HADD2.F32 R130, -RZ, R129.H1_H1 ;  /* 0x30000081ff827230 */ /* 0x000fe40000004100 */
[C---:B------:R-:W-:Y:S01]  /*6b30*/  FFMA R47, R81.reuse, R126, R47 ;  /* 0x0000007e512f7223 */ /* 0x040fe2000000002f */
[C---:B------:R-:W-:Y:S01]  /*6b40*/  FFMA R44, R81.reuse, R125, R44 ;  /* 0x0000007d512c7223 */ /* 0x040fe2000000002c */
[C---:B------:R-:W-:Y:S01]  /*6b50*/  FFMA R45, R81.reuse, R128, R45 ;  /* 0x00000080512d7223 */ /* 0x040fe2000000002d */
[----:B------:R-:W-:Y:S02]  /*6b60*/  HADD2.F32 R129, -RZ, R131.H0_H0 ;  /* 0x20000083ff817230 */ /* 0x000fe40000004100 */
[C---:B------:R-:W-:Y:S01]  /*6b70*/  FMUL R46, R78.reuse, R50 ;  /* 0x000000324e2e7220 */ /* 0x040fe20000400000 */
[C---:B------:R-:W-:Y:S01]  /*6b80*/  FMUL R51, R78.reuse, R51 ;  /* 0x000000334e337220 */ /* 0x040fe20000400000 */
[--C-:B------:R-:W-:Y:S02]  /*6b90*/  HADD2.F32 R131, -RZ, R133.reuse.H0_H0 ;  /* 0x20000085ff837230 */ /* 0x100fe40000004100 */
[C---:B------:R-:W-:Y:S01]  /*6ba0*/  FMUL R50, R78.reuse, R54 ;  /* 0x000000364e327220 */ /* 0x040fe20000400000 */
[C---:B------:R-:W-:Y:S01]  /*6bb0*/  FFMA R46, R81.reuse, R127, R46 ;  /* 0x0000007f512e7223 */ /* 0x040fe2000000002e */
[----:B------:R-:W-:Y:S02]  /*6bc0*/  HADD2.F32 R134, -RZ, R133.H1_H1 ;  /* 0x30000085ff867230 */ /* 0x000fe40000004100 */
[C---:B------:R-:W-:Y:S01]  /*6bd0*/  FFMA R51, R81.reuse, R130, R51 ;  /* 0x0000008251337223 */ /* 0x040fe20000000033 */
[----:B------:R-:W-:Y:S02]  /*6be0*/  HADD2.F32 R133, -RZ, R135.H0_H0 ;  /* 0x20000087ff857230 */ /* 0x000fe40000004100 */
[C---:B------:R-:W-:Y:S01]  /*6bf0*/  FMUL R55, R78.reuse, R55 ;  /* 0x000000374e377220 */ /* 0x040fe20000400000 */
[C---:B------:R-:W-:Y:S01]  /*6c00*/  FFMA R48, R81.reuse, R129, R48 ;  /* 0x0000008151307223 */ /* 0x040fe20000000030 */
[C---:B------:R-:W-:Y:S01]  /*6c10*/  FFMA R49, R81.reuse, R132, R49 ;  /* 0x0000008451317223 */ /* 0x040fe20000000031 */
[--C-:B------:R-:W-:Y:S02]  /*6c20*/  HADD2.F32 R135, -RZ, R137.reuse.H0_H0 ;  /* 0x20000089ff877230 */ /* 0x100fe40000004100 */
[C---:B------:R-:W-:Y:S01]  /*6c30*/  FFMA R50, R81.reuse, R131, R50 ;  /* 0x0000008351327223 */ /* 0x040fe20000000032 */
[----:B------:R-:W-:Y:S02]  /*6c40*/  HADD2.F32 R138, -RZ, R137.H1_H1 ;  /* 0x30000089ff8a7230 */ /* 0x000fe40000004100 */
[C---:B------:R-:W-:Y:S01]  /*6c50*/  FMUL R54, R78.reuse, R58 ;  /* 0x0000003a4e367220 */ /* 0x040fe20000400000 */
[----:B------:R-:W-:Y:S02]  /*6c60*/  HADD2.F32 R137, -RZ, R139.H0_H0 ;  /* 0x2000008bff897230 */ /* 0x000fe40000004100 */
[C---:B------:R-:W-:Y:S01]  /*6c70*/  FFMA R55, R81.reuse, R134, R55 ;  /* 0x0000008651377223 */ /* 0x040fe20000000037 */
        /* <DEDUP_REMOVED lines=16> */
[----:B------:R-:W-:Y:S01]  /*6d80*/  FFMA R63, R81, R142, R63 ;  /* 0x0000008e513f7223 */ /* 0x000fe2000000003f */
[----:B------:R-:W-:Y:S01]  /*6d90*/  FMUL R67, R78, R67 ;  /* 0x000000434e437220 */ /* 0x000fe20000400000 */
[----:B------:R-:W-:Y:S01]  /*6da0*/  F2FP.SATFINITE.E5M2.F32.PACK_AB_MERGE_C R202, R47, R42, RZ ;  /* 0x0000002a2fca723e */ /* 0x000fe200048060ff */
[----:B------:R-:W-:Y:S01]  /*6db0*/  FFMA R60, R81, R141, R60 ;  /* 0x0000008d513c7223 */ /* 0x000fe2000000003c */
[----:B------:R-:W-:Y:S01]  /*6dc0*/  F2FP.SATFINITE.E5M2.F32.PACK_AB_MERGE_C R203, R51, R46, RZ ;  /* 0x0000002e33cb723e */ /* 0x000fe200048060ff */
[C---:B------:R-:W-:Y:S01]  /*6dd0*/  FFMA R61, R81.reuse, R144, R61 ;  /* 0x00000090513d7223 */ /* 0x040fe2000000003d */
[C---:B------:R-:W-:Y:S01]  /*6de0*/  FFMA R62, R81.reuse, R143, R62 ;  /* 0x0000008f513e7223 */ /* 0x040fe2000000003e */
[----:B------:R-:W-:Y:S01]  /*6df0*/  FFMA R67, R81, R146, R67 ;  /* 0x0000009251437223 */ /* 0x000fe20000000043 */
[----:B------:R-:W-:Y:S02]  /*6e00*/  F2FP.SATFINITE.E5M2.F32.PACK_AB_MERGE_C R202, R41, R40, R202 ;  /* 0x0000002829ca723e */ /* 0x000fe400048060ca */
[----:B------:R-:W-:Y:S02]  /*6e10*/  F2FP.SATFINITE.E5M2.F32.PACK_AB_MERGE_C R203, R45, R44, R203 ;  /* 0x0000002c2dcb723e */ /* 0x000fe400048060cb */
[----:B------:R-:W-:Y:S02]  /*6e20*/  F2FP.SATFINITE.E5M2.F32.PACK_AB_MERGE_C R212, R55, R50, RZ ;  /* 0x0000003237d4723e */ /* 0x000fe400048060ff */
[----:B------:R-:W-:Y:S01]  /*6e30*/  F2FP.SATFINITE.E5M2.F32.PACK_AB_MERGE_C R213, R59, R54, RZ ;  /* 0x000000363bd5723e */ /* 0x000fe200048060ff */
[----:B------:R1:W-:Y:S01]  /*6e40*/  STS.128 [R206+0x4020], R200 ;  /* 0x004020c8ce007388 */ /* 0x0003e20000000c00 */
[----:B------:R-:W-:Y:S02]  /*6e50*/  F2FP.SATFINITE.E5M2.F32.PACK_AB_MERGE_C R214, R63, R58, RZ ;  /* 0x0000003a3fd6723e */ /* 0x000fe400048060ff */
[----:B------:R-:W-:Y:S02]  /*6e60*/  F2FP.SATFINITE.E5M2.F32.PACK_AB_MERGE_C R215, R67, R62, RZ ;  /* 0x0000003e43d7723e */ /* 0x000fe400048060ff */
[----:B------:R-:W-:Y:S02]  /*6e70*/  F2FP.SATFINITE.E5M2.F32.PACK_AB_MERGE_C R212, R49, R48, R212 ;  /* 0x0000003031d4723e */ /* 0x000fe400048060d4 */
[----:B------:R-:W-:Y:S02]  /*6e80*/  F2FP.SATFINITE.E5M2.F32.PACK_AB_MERGE_C R213, R53, R52, R213 ;  /* 0x0000003435d5723e */ /* 0x000fe400048060d5 */
[----:B------:R-:W-:Y:S02]  /*6e90*/  F2FP.SATFINITE.E5M2.F32.PACK_AB_MERGE_C R214, R57, R56, R214 ;  /* 0x0000003839d6723e */ /* 0x000fe400048060d6 */
[----:B------:R-:W-:Y:S02]  /*6ea0*/  F2FP.SATFINITE.E5M2.F32.PACK_AB_MERGE_C R215, R61, R60, R215 ;  /* 0x0000003c3dd7723e */ /* 0x000fe400048060d7 */
[----:B------:R-:W-:Y:S02]  /*6eb0*/  LEA R210, R181, UR49, 0x3 ;  /* 0x00000031b5d27c11 */ /* 0x000fe4000f8e18ff */
[----:B------:R-:W-:Y:S01]  /*6ec0*/  @P6 SHF.L.U32 R221, R180, 0x1f, RZ ;  /* 0x0000001fb4dd6819 */ /* 0x000fe200000006ff */
[----:B------:R1:W-:Y:S01]  /*6ed0*/  STS.128 [R205+0x4010], R212 ;  /* 0x004010d4cd007388 */ /* 0x0003e20000000c00 */
[----:B------:R-:W-:Y:S01]  /*6ee0*/  @!PT LDS RZ, [RZ] ;  /* 0x00000000fffff984 */ /* 0x000fe20000000800 */
[----:B------:R-:W-:Y:S01]  /*6ef0*/  @!PT LDS RZ, [RZ] ;  /* 0x00000000fffff984 */ /* 0x000fe20000000800 */
[----:B------:R-:W-:Y:S01]  /*6f00*/  @!PT LDS RZ, [RZ] ;  /* 0x00000000fffff984 */ /* 0x000fe20000000800 */
[----:B------:R-:W-:Y:S01]  /*6f10*/  @!PT LDS RZ, [RZ] ;  /* 0x00000000fffff984 */ /* 0x000fe20000000800 */
[----:B------:R2:W-:Y:S07]  /*6f20*/  MEMBAR.ALL.CTA ;  /* 0x0000000000007992 */ /* 0x0005ee0000008000 */
[----:B--2---:R-:W2:Y:S02]  /*6f30*/  FENCE.VIEW.ASYNC.S ;  /* 0x00000000000073c6 */ /* 0x004ea40000000000 */
[----:B--2---:R-:W-:Y:S06]  /*6f40*/  BAR.SYNC.DEFER_BLOCKING 0x1, 0x80 ;  /* 0x0042000000007b1d */ /* 0x004fec0000010000 */
[----:B------:R-:W-:Y:S05]  /*6f50*/  @P0 BRA `(.L_x_105) ;  /* 0x0000000000280947 */ /* 0x000fea0003800000 */
[----:B------:R-:W-:Y:S02]  /*6f60*/  UIADD3 UR4, UPT, UPT, UR49, 0x4200, URZ ;  /* 0x0000420031047890 */ /* 0x000fe4000fffe0ff */
[----:B------:R-:W-:Y:S01]  /*6f70*/  UIADD3 UR6, UP0, UPT, UR52, 0x680, URZ ;  /* 0x0000068034067890 */ /* 0x000fe2000ff1e0ff */
[----:B------:R-:W-:Y:S03]  /*6f80*/  UMOV UR43, UR36 ;  /* 0x00000024002b7c82 */ /* 0x000fe60008000000 */
[----:B------:R-:W-:Y:S01]  /*6f90*/  MOV R192, UR4 ;  /* 0x0000000400c07c02 */ /* 0x000fe20008000f00 */
[----:B------:R-:W-:Y:S03]  /*6fa0*/  UIADD3.X UR7, UPT, UPT, URZ, UR53, URZ, UP0, !UPT ;  /* 0x00000035ff077290 */ /* 0x000fe600087fe4ff */
[----:B------:R-:W-:Y:S11]  /*6fb0*/  R2UR UR40, R192 ;  /* 0x00000000c02872ca */ /* 0x000ff600000e0000 */
[----:B------:R-:W-:Y:S02]  /*6fc0*/  @!UPT UIADD3 URZ, UPT, UPT, URZ, URZ, URZ ;  /* 0x000000fffffff290 */ /* 0x000fe4000fffe0ff */
[----:B------:R2:W-:Y:S01]  /*6fd0*/  UTMASTG.3D [UR40], [UR6] ;  /* 0x00000028060073b5 */ /* 0x0005e20008010000 */
[----:B------:R0:W-:Y:S01]  /*6fe0*/  UTMACMDFLUSH ;  /* 0x00000000000079b7 */ /* 0x0001e20000000000 */
[----:B--2---:R-:W-:Y:S04]  /*6ff0*/  DEPBAR.LE SB0, 0x1 ;  /* 0x000080400000791a */ /* 0x004fe80000000000 */
.L_x_105:
[----:B------:R-:W-:Y:S05]  /*7000*/  BSYNC.RECONVERGENT B0 ;  /* 0x0000000000007941 */ /* 0x000fea0003800200 */
.L_x_104:
[----:B------:R-:W-:Y:S06]  /*7010*/  BAR.SYNC.DEFER_BLOCKING 0x1, 0x80 ;  /* 0x0042000000007b1d */ /* 0x000fec0000010000 */
[----:B------:R-:W2:Y:S01]  /*7020*/  @P6 SYNCS.PHASECHK.TRANS64.TRYWAIT P0, [R210+URZ+0xc0], R221 ;  /* 0x0000c0ddd20065a7 */ /* 0x000ea200080011ff */
[----:B------:R-:W-:Y:S01]  /*7030*/  BSSY B1, `(.L_x_106) ;  /* 0x0000023000017945 */ /* 0x000fe20003800000 */
[----:B--2---:R-:W-:Y:S03]  /*7040*/  @P6 SEL R208, RZ, 0x1, !P0 ;  /* 0x00000001ffd06807 */ /* 0x004fe60004000000 */
[----:B------:R-:W-:Y:S05]  /*7050*/  @!P6 BRA `(.L_x_107) ;  /* 0x000000000080e947 */ /* 0x000fea0003800000 */
[----:B------:R-:W-:Y:S01]  /*7060*/  ISETP.NE.AND P1, PT, R209, RZ, PT ;  /* 0x000000ffd100720c */ /* 0x000fe20003f25270 */
[----:B------:R-:W-:Y:S01]  /*7070*/  BSSY B0, `(.L_x_108) ;  /* 0x000000a000007945 */ /* 0x000fe20003800000 */
[----:B------:R-:W-:Y:S11]  /*7080*/  ISETP.NE.AND P0, PT, R208, RZ, PT ;  /* 0x000000ffd000720c */ /* 0x000ff60003f05270 */
[----:B------:R-:W-:Y:S04]  /*7090*/  @P1 IMAD R0, R181, 0x2000, R190 ;  /* 0x00002000b5001824 */ /* 0x000fe800078e02be */
[C---:B------:R-:W-:Y:S01]  /*70a0*/  @P1 IMAD.IADD R2, R0.reuse, 0x1, R211 ;  /* 0x0000000100021824 */ /* 0x040fe200078e02d3 */
[----:B------:R-:W-:Y:S03]  /*70b0*/  @P1 IADD3 R219, PT, PT, R0, R219, RZ ;  /* 0x000000db00db1210 */ /* 0x000fe60007ffe0ff */
[----:B------:R-:W-:Y:S01]  /*70c0*/  @P1 IMAD.IADD R217, R217, 0x1, R2 ;  /* 0x00000001d9d91824 */ /* 0x000fe200078e0202 */
[----:B------:R-:W-:Y:S06]  /*70d0*/  @P0 BRA `(.L_x_109) ;  /* 0x00000000000c0947 */ /* 0x000fec0003800000 */
[----:B------:R-:W-:Y:S04]  /*70e0*/  SHF.L.U32 R3, R180, 0x1f, RZ ;  /* 0x0000001fb4037819 */ /* 0x000fe800000006ff */
[----:B------:R-:W2:Y:S02]  /*70f0*/  SYNCS.PHASECHK.TRANS64.TRYWAIT P0, [R210+URZ+0xc0], R3 ;  /* 0x0000c003d20075a7 */ /* 0x000ea400080011ff */
[----:B--2---:R-:W-:Y:S05]  /*7100*/  @!P0 BRA `(.L_x_110) ;  /* 0x0000002000788947 */ /* 0x004fea0003800000 */
.L_x_109:
[----:B------:R-:W-:Y:S05]  /*7110*/  BSYNC B0 ;  /* 0x0000000000007941 */ /* 0x000fea0003800000 */
.L_x_108:
[----:B------:R-:W-:Y:S01]  /*7120*/  ISETP.NE.AND P0, PT, R209, RZ, PT ;  /* 0x000000ffd100720c */ /* 0x000fe20003f05270 */
[----:B--2---:R-:W-:Y:S02]  /*7130*/  VIADD R210, R210, 0xd0 ;  /* 0x000000d0d2d27836 */ /* 0x004fe40000000000 */
[----:B------:R-:W-:Y:S02]  /*7140*/  IMAD.U32 R3, RZ, RZ, UR37 ;  /* 0x00000025ff037e24 */ /* 0x000fe4000f8e00ff */
[----:B------:R-:W-:Y:S03]  /*7150*/  VIADD R181, R181, 0x1 ;  /* 0x00000001b5b57836 */ /* 0x000fe60000000000 */
[----:B------:R-:W-:Y:S05]  /*7160*/  PRMT R3, R3, 0x654, R210 ;  /* 0x0000065403037816 */ /* 0x000fea00000000d2 */
[----:B------:R2:W3:Y:S04]  /*7170*/  @P0 LDS.128 R148, [R0] ;  /* 0x0000000000940984 */ /* 0x0004e80000000c00 */
[----:B------:R2:W4:Y:S04]  /*7180*/  @P0 LDS.128 R152, [R2+0x10] ;  /* 0x0000100002980984 */ /* 0x0005280000000c00 */
        /* <DEDUP_REMOVED lines=9> */
[----:B------:R-:W-:Y:S01]  /*7220*/  SEL R181, R181, RZ, P0 ;  /* 0x000000ffb5b57207 */ /* 0x000fe20000000000 */
[----:B-----5:R5:W-:Y:S02]  /*7230*/  SYNCS.ARRIVE.TRANS64.RED.A1T0 RZ, [R3+URZ], RZ ;  /* 0x000000ff03ff79a7 */ /* 0x020be400081004ff */
[----:B-----5:R-:W-:Y:S04]  /*7240*/  SEL R3, RZ, 0x1, P0 ;  /* 0x00000001ff037807 */ /* 0x020fe80000000000 */
[----:B--234-:R-:W-:Y:S02]  /*7250*/  LOP3.LUT R180, R180, R3, RZ, 0x3c, !PT ;  /* 0x00000003b4b47212 */ /* 0x01cfe400078e3cff */
.L_x_107:
[----:B------:R-:W-:Y:S05]  /*7260*/  BSYNC B1 ;  /* 0x0000000000017941 */ /* 0x000fea0003800000 */
.L_x_106:
[----:B------:R-:W-:Y:S05]  /*7270*/  VIADD R0, R80, 0x40 ;  /* 0x0000004050007836 */ /* 0x000fea0000000000 */
[----:B------:R-:W-:Y:S04]  /*7280*/  SHF.R.U32.HI R0, RZ, 0x15, R0 ;  /* 0x00000015ff007819 */ /* 0x000fe80000011600 */
[----:B------:R-:W-:Y:S11]  /*7290*/  LOP3.LUT P0, RZ, R0, 0x3, R173, 0x48, !PT ;  /* 0x0000000300ff7812 */ /* 0x000ff600078048ad */
[----:B------:R-:W-:Y:S02]  /*72a0*/  @!UPT UIADD3 URZ, UPT, UPT, URZ, URZ, URZ ;  /* 0x000000fffffff290 */ /* 0x000fe4000fffe0ff */
[----:B------:R-:W-:Y:S05]  /*72b0*/  @!P0 BRA `(.L_x_111) ;  /* 0x0000000000408947 */ /* 0x000fea0003800000 */
[----:B------:R-:W2:Y:S01]  /*72c0*/  LDCU.64 UR8, c[0x4][0x70] ;  /* 0x01000e00ff0877ac */ /* 0x000ea20008000a00 */
[----:B------:R-:W-:Y:S01]  /*72d0*/  MOV R3, 0x0 ;  /* 0x0000000000037802 */ /* 0x000fe20000000f00 */
[----:B------:R-:W-:Y:S02]  /*72e0*/  HFMA2 R12, -RZ, RZ, 0, 5.9604644775390625e-08 ;  /* 0x00000001ff0c7431 */ /* 0x000fe400000001ff */
[----:B------:R-:W-:Y:S02]  /*72f0*/  IMAD.MOV.U32 R8, RZ, RZ, 0x192 ;  /* 0x00000192ff087424 */ /* 0x000fe400078e00ff */
[----:B------:R-:W-:Y:S01]  /*7300*/  IMAD.MOV.U32 R13, RZ, RZ, RZ ;  /* 0x000000ffff0d7224 */ /* 0x000fe200078e00ff */
[----:B------:R-:W3:Y:S01]  /*7310*/  LDCU.64 UR6, c[0x4][0x78] ;  /* 0x01000f00ff0677ac */ /* 0x000ee20008000a00 */
[----:B------:R-:W4:Y:S01]  /*7320*/  LDC.64 R2, c[0x4][R3] ;  /* 0x0100000003027b82 */ /* 0x000f220000000a00 */
[----:B------:R-:W5:Y:S01]  /*7330*/  LDCU.64 UR4, c[0x4][0x10] ;  /* 0x01000200ff0477ac */ /* 0x000f620008000a00 */
[----:B--2---:R-:W-:Y:S01]  /*7340*/  MOV R5, UR9 ;  /* 0x0000000900057c02 */ /* 0x004fe20008000f00 */
[----:B------:R-:W-:Y:S01]  /*7350*/  IMAD.U32 R4, RZ, RZ, UR8 ;  /* 0x00000008ff047e24 */ /* 0x000fe2000f8e00ff */
[----:B---3--:R-:W-:Y:S01]  /*7360*/  MOV R7, UR7 ;  /* 0x0000000700077c02 */ /* 0x008fe20008000f00 */
[----:B------:R-:W-:Y:S01]  /*7370*/  IMAD.U32 R6, RZ, RZ, UR6 ;  /* 0x00000006ff067e24 */ /* 0x000fe2000f8e00ff */
[----:B-----5:R-:W-:Y:S01]  /*7380*/  MOV R11, UR5 ;  /* 0x00000005000b7c02 */ /* 0x020fe20008000f00 */
[----:B------:R-:W-:Y:S02]  /*7390*/  IMAD.U32 R10, RZ, RZ, UR4 ;  /* 0x00000004ff0a7e24 */ /* 0x000fe4000f8e00ff */
[----:B------:R-:W-:Y:S07]  /*73a0*/  LEPC R20, `(.L_x_111) ;  /* 0x000000001014794e */ /* 0x000fee0000000000 */
[----:B-1--4-:R-:W-:Y:S05]  /*73b0*/  CALL.ABS.NOINC R2 ;  /* 0x0000000002007343 */ /* 0x012fea0003c00000 */
.L_x_111:
[----:B------:R-:W-:Y:S01]  /*73c0*/  ISETP.NE.AND P0, PT, R193, RZ, PT ;  /* 0x000000ffc100720c */ /* 0x000fe20003f05270 */
[----:B------:R-:W-:Y:S05]  /*73d0*/  WARPSYNC.ALL ;  /* 0x0000000000007948 */ /* 0x000fea0003800000 */
[----:B------:R-:W-:Y:S01]  /*73e0*/  R2UR UR4, R80 ;  /* 0x00000000500472ca */ /* 0x000fe200000e0000 */
[----:B------:R-:W-:Y:S01]  /*73f0*/  BSSY.RECONVERGENT B0, `(.L_x_112) ;  /* 0x000011d000007945 */ /* 0x000fe20003800200 */
[----:B------:R-:W-:Y:S02]  /*7400*/  F2FP.F16.E5M2.UNPACK_B R11, R149 ;  /* 0x00000095ff0b723e */ /* 0x000fe400020004ff */
[----:B------:R-:W-:Y:S02]  /*7410*/  F2FP.F16.E5M2.UNPACK_B R10, R150 ;  /* 0x00000096ff0a723e */ /* 0x000fe400020004ff */
[----:B------:R-:W-:Y:S01]  /*7420*/  F2FP.F16.E5M2.UNPACK_B R9, R151 ;  /* 0x00000097ff09723e */ /* 0x000fe200020004ff */
[--C-:B------:R-:W-:Y:S01]  /*7430*/  HADD2.F32 R83, -RZ, R11.reuse.H0_H0 ;  /* 0x2000000bff537230 */ /* 0x100fe20000004100 */
[----:B------:R-:W-:Y:S01]  /*7440*/  F2FP.F16.E5M2.UNPACK_B R8, R152 ;  /* 0x00000098ff08723e */ /* 0x000fe200020004ff */
[----:B------:R-:W-:Y:S01]  /*7450*/  HADD2.F32 R84, -RZ, R11.H1_H1 ;  /* 0x3000000bff547230 */ /* 0x000fe20000004100 */
[----:B------:R-:W-:Y:S01]  /*7460*/  F2FP.F16.E5M2.UNPACK_B R7, R153 ;  /* 0x00000099ff07723e */ /* 0x000fe200020004ff */
[--C-:B------:R-:W-:Y:S01]  /*7470*/  HADD2.F32 R87, -RZ, R10.reuse.H0_H0 ;  /* 0x2000000aff577230 */ /* 0x100fe20000004100 */
[----:B------:R-:W-:Y:S01]  /*7480*/  F2FP.F16.E5M2.UNPACK_B R6, R154 ;  /* 0x0000009aff06723e */ /* 0x000fe200020004ff */
[----:B------:R-:W-:Y:S01]  /*7490*/  HADD2.F32 R88, -RZ, R10.H1_H1 ;  /* 0x3000000aff587230 */ /* 0x000fe20000004100 */
[----:B------:R-:W-:Y:S01]  /*74a0*/  F2FP.F16.E5M2.UNPACK_B R5, R155 ;  /* 0x0000009bff05723e */ /* 0x000fe200020004ff */
[--C-:B------:R-:W-:Y:S01]  /*74b0*/  HADD2.F32 R91, -RZ, R9.reuse.H0_H0 ;  /* 0x20000009ff5b7230 */ /* 0x100fe20000004100 */
[----:B-1----:R-:W-:Y:S01]  /*74c0*/  F2FP.F16.E5M2.UNPACK_B R4, R156 ;  /* 0x0000009cff04723e */ /* 0x002fe200020004ff */
[----:B------:R-:W-:Y:S01]  /*74d0*/  HADD2.F32 R92, -RZ, R9.H1_H1 ;  /* 0x30000009ff5c7230 */ /* 0x000fe20000004100 */
[-C--:B------:R-:W-:Y:S01]  /*74e0*/  F2FP.F16.E5M2.UNPACK_B R2, R148.reuse ;  /* 0x00000094ff02723e */ /* 0x080fe200020004ff */
[--C-:B------:R-:W-:Y:S01]  /*74f0*/  HADD2.F32 R95, -RZ, R8.reuse.H0_H0 ;  /* 0x20000008ff5f7230 */ /* 0x100fe20000004100 */
[----:B------:R-:W-:Y:S01]  /*7500*/  F2FP.F16.E5M2.UNPACK_B R148, R148.H1 ;  /* 0x00000094ff94723e */ /* 0x000fe200030004ff */
[----:B------:R-:W-:Y:S01]  /*7510*/  HADD2.F32 R97, -RZ, R8.H1_H1 ;  /* 0x30000008ff617230 */ /* 0x000fe20000004100 */
[----:B------:R-:W-:Y:S01]  /*7520*/  F2FP.F16.E5M2.UNPACK_B R149, R149.H1 ;  /* 0x00000095ff95723e */ /* 0x000fe200030004ff */
[--C-:B------:R-:W-:Y:S01]  /*7530*/  HADD2.F32 R98, -RZ, R7.reuse.H0_H0 ;  /* 0x20000007ff627230 */ /* 0x100fe20000004100 */
[----:B------:R-:W-:Y:S01]  /*7540*/  F2FP.F16.E5M2.UNPACK_B R150, R150.H1 ;  /* 0x00000096ff96723e */ /* 0x000fe200030004ff */
[----:B------:R-:W-:Y:S01]  /*7550*/  HADD2.F32 R101, -RZ, R7.H1_H1 ;  /* 0x30000007ff657230 */ /* 0x000fe20000004100 */
[----:B------:R-:W-:Y:S01]  /*7560*/  F2FP.F16.E5M2.UNPACK_B R151, R151.H1 ;  /* 0x00000097ff97723e */ /* 0x000fe200030004ff */
[--C-:B------:R-:W-:Y:S01]  /*7570*/  HADD2.F32 R102, -RZ, R6.reuse.H0_H0 ;  /* 0x20000006ff667230 */ /* 0x100fe20000004100 */
[----:B------:R-:W-:Y:S01]  /*7580*/  F2FP.F16.E5M2.UNPACK_B R138, R163 ;  /* 0x000000a3ff8a723e */ /* 0x000fe200020004ff */
[----:B------:R-:W-:Y:S01]  /*7590*/  HADD2.F32 R105, -RZ, R6.H1_H1 ;  /* 0x30000006ff697230 */ /* 0x000fe20000004100 */
[----:B------:R-:W-:Y:S01]  /*75a0*/  R2UR UR5, R207 ;  /* 0x00000000cf0572ca */ /* 0x000fe200000e0000 */
        /* <DEDUP_REMOVED lines=8> */
[----:B------:R-:W1:Y:S01]  /*7630*/  LDTM.x64 R4, tmem[UR4+0x40] ;  /* 0x00004004000479ee */ /* 0x000e620008340000 */
[--C-:B------:R-:W-:Y:S01]  /*7640*/  HADD2.F32 R0, -RZ, R2.reuse.H0_H0 ;  /* 0x20000002ff007230 */ /* 0x100fe20000004100 */
[----:B------:R-:W-:Y:S01]  /*7650*/  NOP ;  /* 0x0000000000007918 */ /* 0x000fe20000000000 */
[----:B------:R-:W-:Y:S01]  /*7660*/  HADD2.F32 R2, -RZ, R2.H1_H1 ;  /* 0x30000002ff027230 */ /* 0x000fe20000004100 */
[----:B------:R-:W-:Y:S01]  /*7670*/  UIADD3 UR5, UPT, UPT, UR5, 0x130, URZ ;  /* 0x0000013005057890 */ /* 0x000fe2000fffe0ff */
[--C-:B------:R-:W-:Y:S01]  /*7680*/  HADD2.F32 R86, -RZ, R149.reuse.H1_H1 ;  /* 0x30000095ff567230 */ /* 0x100fe20000004100 */
[----:B------:R-:W-:Y:S01]  /*7690*/  F2FP.F16.E5M2.UNPACK_B R132, R161 ;  /* 0x000000a1ff84723e */ /* 0x000fe200020004ff */
[--C-:B------:R-:W-:Y:S01]  /*76a0*/  HADD2.F32 R114, -RZ, R116.reuse.H0_H0 ;  /* 0x20000074ff727230 */ /* 0x100fe20000004100 */
[----:B------:R-:W-:Y:S01]  /*76b0*/  UPRMT UR5, UR37, 0x654, UR5 ;  /* 0x0000065425057896 */ /* 0x000fe20008000005 */
[----:B------:R-:W-:Y:S01]  /*76c0*/  HADD2.F32 R117, -RZ, R116.H1_H1 ;  /* 0x30000074ff757230 */ /* 0x000fe20000004100 */
[----:B------:R-:W-:Y:S01]  /*76d0*/  F2FP.F16.E5M2.UNPACK_B R136, R162 ;  /* 0x000000a2ff88723e */ /* 0x000fe200020004ff */
[--C-:B------:R-:W-:Y:S01]  /*76e0*/  HADD2.F32 R118, -RZ, R120.reuse.H0_H0 ;  /* 0x20000078ff767230 */ /* 0x100fe20000004100 */
[----:B------:R-:W-:Y:S01]  /*76f0*/  F2FP.F16.E5M2.UNPACK_B R152, R152.H1 ;  /* 0x00000098ff98723e */ /* 0x000fe200030004ff */
[----:B------:R-:W-:Y:S01]  /*7700*/  HADD2.F32 R121, -RZ, R120.H1_H1 ;  /* 0x30000078ff797230 */ /* 0x000fe20000004100 */
[----:B------:R-:W-:Y:S01]  /*7710*/  F2FP.F16.E5M2.UNPACK_B R153, R153.H1 ;  /* 0x00000099ff99723e */ /* 0x000fe200030004ff */
[--C-:B------:R-:W-:Y:S01]  /*7720*/  HADD2.F32 R122, -RZ, R124.reuse.H0_H0 ;  /* 0x2000007cff7a7230 */ /* 0x100fe20000004100 */
[----:B------:R-:W-:Y:S01]  /*7730*/  F2FP.F16.E5M2.UNPACK_B R154, R154.H1 ;  /* 0x0000009aff9a723e */ /* 0x000fe200030004ff */
[----:B-1----:R-:W-:Y:S01]  /*7740*/  SYNCS.ARRIVE.TRANS64.RED.A1T0 RZ, [UR5], RZ ;  /* 0x000000ffffff79a7 */ /* 0x002fe20008100405 */
[----:B------:R-:W-:Y:S01]  /*7750*/  HADD2.F32 R125, -RZ, R124.H1_H1 ;  /* 0x3000007cff7d7230 */ /* 0x000fe20000004100 */
[----:B------:R-:W-:Y:S01]  /*7760*/  F2FP.F16.E5M2.UNPACK_B R155, R155.H1 ;  /* 0x0000009bff9b723e */ /* 0x000fe200030004ff */
[--C-:B------:R-:W-:Y:S01]  /*7770*/  HADD2.F32 R126, -RZ, R128.reuse.H0_H0 ;  /* 0x20000080ff7e7230 */ /* 0x100fe20000004100 */
[----:B------:R-:W-:Y:S01]  /*7780*/  F2FP.F16.E5M2.UNPACK_B R156, R156.H1 ;  /* 0x0000009cff9c723e */ /* 0x000fe200030004ff */
[----:B------:R-:W-:Y:S01]  /*7790*/  HADD2.F32 R129, -RZ, R128.H1_H1 ;  /* 0x30000080ff817230 */ /* 0x000fe20000004100 */
[----:B------:R-:W-:Y:S01]  /*77a0*/  F2FP.F16.E5M2.UNPACK_B R157, R157.H1 ;  /* 0x0000009dff9d723e */ /* 0x000fe200030004ff */
[C---:B------:R-:W-:Y:S01]  /*77b0*/  FMUL R4, R78.reuse, R4 ;  /* 0x000000044e047220 */ /* 0x040fe20000400000 */
[C---:B------:R-:W-:Y:S01]  /*77c0*/  FMUL R5, R78.reuse, R5 ;  /* 0x000000054e057220 */ /* 0x040fe20000400000 */
[----:B------:R-:W-:Y:S02]  /*77d0*/  HADD2.F32 R3, -RZ, R148.H0_H0 ;  /* 0x20000094ff037230 */ /* 0x000fe40000004100 */
        /* <DEDUP_REMOVED lines=9> */
[C---:B------:R-:W-:Y:S01]  /*7870*/  FMUL R2, R78.reuse, R21 ;  /* 0x000000154e027220 */ /* 0x040fe20000400000 */
[C---:B------:R-:W-:Y:S01]  /*7880*/  FMUL R21, R78.reuse, R28 ;  /* 0x0000001c4e157220 */ /* 0x040fe20000400000 */
[----:B------:R-:W-:Y:S02]  /*7890*/  HADD2.F32 R130, -RZ, R132.H0_H0 ;  /* 0x20000084ff827230 */ /* 0x000fe40000004100 */
[C---:B------:R-:W-:Y:S01]  /*78a0*/  FMUL R6, R78.reuse, R6 ;  /* 0x000000064e067220 */ /* 0x040fe20000400000 */
[----:B------:R-:W-:Y:S02]  /*78b0*/  HADD2.F32 R82, -RZ, R148.H1_H1 ;  /* 0x30000094ff527230 */ /* 0x000fe40000004100 */
[C---:B------:R-:W-:Y:S01]  /*78c0*/  FMUL R7, R78.reuse, R7 ;  /* 0x000000074e077220 */ /* 0x040fe20000400000 */
[----:B------:R-:W-:Y:S02]  /*78d0*/  HADD2.F32 R85, -RZ, R149.H0_H0 ;  /* 0x20000095ff557230 */ /* 0x000fe40000004100 */
[C---:B------:R-:W-:Y:S01]  /*78e0*/  FFMA R6, R81.reuse, R3, R6 ;  /* 0x0000000351067223 */ /* 0x040fe20000000006 */
[----:B------:R-:W-:Y:S02]  /*78f0*/  HADD2.F32 R133, -RZ, R132.H1_H1 ;  /* 0x30000084ff857230 */ /* 0x000fe40000004100 */
[C---:B------:R-:W-:Y:S01]  /*7900*/  FFMA R7, R81.reuse, R82, R7 ;  /* 0x0000005251077223 */ /* 0x040fe20000000007 */
[C---:B------:R-:W-:Y:S01]  /*7910*/  FFMA R8, R81.reuse, R83, R8 ;  /* 0x0000005351087223 */ /* 0x040fe20000000008 */
[C---:B------:R-:W-:Y:S01]  /*7920*/  FFMA R9, R81.reuse, R84, R9 ;  /* 0x0000005451097223 */ /* 0x040fe20000000009 */
[--C-:B------:R-:W-:Y:S02]  /*7930*/  HADD2.F32 R82, -RZ, R138.reuse.H0_H0 ;  /* 0x2000008aff527230 */ /* 0x100fe40000004100 */
[C---:B------:R-:W-:Y:S01]  /*7940*/  FMUL R10, R78.reuse, R10 ;  /* 0x0000000a4e0a7220 */ /* 0x040fe20000400000 */
[----:B------:R-:W-:Y:S02]  /*7950*/  HADD2.F32 R83, -RZ, R138.H1_H1 ;  /* 0x3000008aff537230 */ /* 0x000fe40000004100 */
[C---:B------:R-:W-:Y:S01]  /*7960*/  FMUL R11, R78.reuse, R11 ;  /* 0x0000000b4e0b7220 */ /* 0x040fe20000400000 */
[----:B------:R-:W-:Y:S02]  /*7970*/  HADD2.F32 R89, -RZ, R150.H0_H0 ;  /* 0x20000096ff597230 */ /* 0x000fe40000004100 */
[C---:B------:R-:W-:Y:S01]  /*7980*/  FFMA R10, R81.reuse, R85, R10 ;  /* 0x00000055510a7223 */ /* 0x040fe2000000000a */
[--C-:B------:R-:W-:Y:S02]  /*7990*/  HADD2.F32 R134, -RZ, R136.reuse.H0_H0 ;  /* 0x20000088ff867230 */ /* 0x100fe40000004100 */
[C---:B------:R-:W-:Y:S01]  /*79a0*/  FFMA R11, R81.reuse, R86, R11 ;  /* 0x00000056510b7223 */ /* 0x040fe2000000000b */
[C---:B------:R-:W-:Y:S01]  /*79b0*/  FFMA R12, R81.reuse, R87, R12 ;  /* 0x00000057510c7223 */ /* 0x040fe2000000000c */
[----:B------:R-:W-:Y:S01]  /*79c0*/  FFMA R13, R81, R88, R13 ;  /* 0x00000058510d7223 */ /* 0x000fe2000000000d */
[----:B------:R-:W-:Y:S01]  /*79d0*/  F2FP.SATFINITE.E5M2.F32.PACK_AB_MERGE_C R86, R7, R6, RZ ;  /* 0x000000060756723e */ /* 0x000fe200048060ff */
[C---:B------:R-:W-:Y:S01]  /*79e0*/  FMUL R7, R78.reuse, R24 ;  /* 0x000000184e077220 */ /* 0x040fe20000400000 */
[----:B------:R-:W-:Y:S01]  /*79f0*/  F2FP.SATFINITE.E5M2.F32.PACK_AB_MERGE_C R138, R11, R10, RZ ;  /* 0x0000000a0b8a723e */ /* 0x000fe200048060ff */
[C---:B------:R-:W-:Y:S01]  /*7a00*/  FMUL R10, R78.reuse, R25 ;  /* 0x000000194e0a7220 */ /* 0x040fe20000400000 */
[C---:B------:R-:W-:Y:S01]  /*7a10*/  FMUL R25, R78.reuse, R32 ;  /* 0x000000204e197220 */ /* 0x040fe20000400000 */
[----:B------:R-:W-:Y:S02]  /*7a20*/  HADD2.F32 R137, -RZ, R136.H1_H1 ;  /* 0x30000088ff897230 */ /* 0x000fe40000004100 */
[C---:B------:R-:W-:Y:S01]  /*7a30*/  FMUL R14, R78.reuse, R14 ;  /* 0x0000000e4e0e7220 */ /* 0x040fe20000400000 */
[----:B------:R-:W-:Y:S02]  /*7a40*/  HADD2.F32 R90, -RZ, R150.H1_H1 ;  /* 0x30000096ff5a7230 */ /* 0x000fe40000004100 */
[C---:B------:R-:W-:Y:S01]  /*7a50*/  FMUL R15, R78.reuse, R15 ;  /* 0x0000000f4e0f7220 */ /* 0x040fe20000400000 */
[--C-:B------:R-:W-:Y:S02]  /*7a60*/  HADD2.F32 R93, -RZ, R151.reuse.H0_H0 ;  /* 0x20000097ff5d7230 */ /* 0x100fe40000004100 */
[C---:B------:R-:W-:Y:S01]  /*7a70*/  FFMA R14, R81.reuse, R89, R14 ;  /* 0x00000059510e7223 */ /* 0x040fe2000000000e */
[----:B------:R-:W-:Y:S02]  /*7a80*/  HADD2.F32 R94, -RZ, R151.H1_H1 ;  /* 0x30000097ff5e7230 */ /* 0x000fe40000004100 */
[C---:B------:R-:W-:Y:S01]  /*7a90*/  FFMA R15, R81.reuse, R90, R15 ;  /* 0x0000005a510f7223 */ /* 0x040fe2000000000f */
[C---:B------:R-:W-:Y:S01]  /*7aa0*/  FFMA R16, R81.reuse, R91, R16 ;  /* 0x0000005b51107223 */ /* 0x040fe20000000010 */
[----:B------:R-:W-:Y:S01]  /*7ab0*/  FFMA R17, R81, R92, R17 ;  /* 0x0000005c51117223 */ /* 0x000fe20000000011 */
[C---:B------:R-:W-:Y:S01]  /*7ac0*/  FMUL R18, R78.reuse, R18 ;  /* 0x000000124e127220 */ /* 0x040fe20000400000 */
[C---:B------:R-:W-:Y:S01]  /*7ad0*/  FMUL R19, R78.reuse, R19 ;  /* 0x000000134e137220 */ /* 0x040fe20000400000 */
[--C-:B------:R-:W-:Y:S01]  /*7ae0*/  HADD2.F32 R96, -RZ, R152.reuse.H0_H0 ;  /* 0x20000098ff607230 */ /* 0x100fe20000004100 */
[----:B------:R-:W-:Y:S01]  /*7af0*/  F2FP.SATFINITE.E5M2.F32.PACK_AB_MERGE_C R14, R15, R14, RZ ;  /* 0x0000000e0f0e723e */ /* 0x000fe200048060ff */
[C---:B------:R-:W-:Y:S01]  /*7b00*/  FFMA R18, R81.reuse, R93, R18 ;  /* 0x0000005d51127223 */ /* 0x040fe20000000012 */
[C---:B------:R-:W-:Y:S01]  /*7b10*/  FFMA R19, R81.reuse, R94, R19 ;  /* 0x0000005e51137223 */ /* 0x040fe20000000013 */
[C---:B------:R-:W-:Y:S01]  /*7b20*/  FFMA R0, R81.reuse, R95, R0 ;  /* 0x0000005f51007223 */ /* 0x040fe20000000000 */
[----:B------:R-:W-:Y:S01]  /*7b30*/  FFMA R2, R81, R97, R2 ;  /* 0x0000006151027223 */ /* 0x000fe20000000002 */
[----:B------:R-:W-:Y:S02]  /*7b40*/  HADD2.F32 R99, -RZ, R152.H1_H1 ;  /* 0x30000098ff637230 */ /* 0x000fe40000004100 */
[C---:B------:R-:W-:Y:S01]  /*7b50*/  FMUL R3, R78.reuse, R22 ;  /* 0x000000164e037220 */ /* 0x040fe20000400000 */
[----:B------:R-:W-:Y:S01]  /*7b60*/  F2FP.SATFINITE.E5M2.F32.PACK_AB_MERGE_C R18, R19, R18, RZ ;  /* 0x000000121312723e */ /* 0x000fe200048060ff */
[C---:B------:R-:W-:Y:S01]  /*7b70*/  FMUL R22, R78.reuse, R29 ;  /* 0x0000001d4e167220 */ /* 0x040fe20000400000 */
[C---:B------:R-:W-:Y:S01]  /*7b80*/  FMUL R29, R78.reuse, R36 ;  /* 0x000000244e1d7220 */ /* 0x040fe20000400000 */
[C---:B------:R-:W-:Y:S01]  /*7b90*/  FFMA R3, R81.reuse, R96, R3 ;  /* 0x0000006051037223 */ /* 0x040fe20000000003 */
[C---:B------:R-:W-:Y:S01]  /*7ba0*/  FMUL R6, R78.reuse, R23 ;  /* 0x000000174e067220 */ /* 0x040fe20000400000 */
[--C-:B------:R-:W-:Y:S02]  /*7bb0*/  HADD2.F32 R100, -RZ, R153.reuse.H0_H0 ;  /* 0x20000099ff647230 */ /* 0x100fe40000004100 */
[C---:B------:R-:W-:Y:S01]  /*7bc0*/  FMUL R11, R78.reuse, R26 ;  /* 0x0000001a4e0b7220 */ /* 0x040fe20000400000 */
[----:B------:R-:W-:Y:S02]  /*7bd0*/  HADD2.F32 R103, -RZ, R153.H1_H1 ;  /* 0x30000099ff677230 */ /* 0x000fe40000004100 */
[C---:B------:R-:W-:Y:S01]  /*7be0*/  FFMA R6, R81.reuse, R99, R6 ;  /* 0x0000006351067223 */ /* 0x040fe20000000006 */
[C---:B------:R-:W-:Y:S01]  /*7bf0*/  FFMA R7, R81.reuse, R98, R7 ;  /* 0x0000006251077223 */ /* 0x040fe20000000007 */
[C---:B------:R-:W-:Y:S01]  /*7c00*/  FFMA R10, R81.reuse, R101, R10 ;  /* 0x00000065510a7223 */ /* 0x040fe2000000000a */
[C---:B------:R-:W-:Y:S01]  /*7c10*/  FFMA R11, R81.reuse, R100, R11 ;  /* 0x00000064510b7223 */ /* 0x040fe2000000000b */
[----:B------:R-:W-:Y:S01]  /*7c20*/  FMUL R26, R78, R33 ;  /* 0x000000214e1a7220 */ /* 0x000fe20000400000 */
[----:B------:R-:W-:Y:S01]  /*7c30*/  F2FP.SATFINITE.E5M2.F32.PACK_AB_MERGE_C R3, R6, R3, RZ ;  /* 0x000000030603723e */ /* 0x000fe200048060ff */
[C---:B------:R-:W-:Y:S01]  /*7c40*/  FMUL R33, R78.reuse, R40 ;  /* 0x000000284e217220 */ /* 0x040fe20000400000 */
        /* <DEDUP_REMOVED lines=8> */
[C---:B------:R-:W-:Y:S01]  /*7cd0*/  FMUL R30, R78.reuse, R37 ;  /* 0x000000254e1e7220 */ /* 0x040fe20000400000 */
[C---:B------:R-:W-:Y:S01]  /*7ce0*/  FMUL R37, R78.reuse, R44 ;  /* 0x0000002c4e257220 */ /* 0x040fe20000400000 */
[C---:B------:R-:W-:Y:S01]  /*7cf0*/  FMUL R24, R78.reuse, R31 ;  /* 0x0000001f4e187220 */ /* 0x040fe20000400000 */
[----:B------:R-:W-:Y:S01]  /*7d00*/  F2FP.F16.E5M2.UNPACK_B R158, R158.H1 ;  /* 0x0000009eff9e723e */ /* 0x000fe200030004ff */
[--C-:B------:R-:W-:Y:S02]  /*7d10*/  HADD2.F32 R108, -RZ, R155.reuse.H0_H0 ;  /* 0x2000009bff6c7230 */ /* 0x100fe40000004100 */
[----:B------:R-:W-:Y:S01]  /*7d20*/  FMUL R27, R78, R34 ;  /* 0x000000224e1b7220 */ /* 0x000fe20000400000 */
[----:B------:R-:W-:Y:S02]  /*7d30*/  HADD2.F32 R111, -RZ, R155.H1_H1 ;  /* 0x3000009bff6f7230 */ /* 0x000fe40000004100 */
[C---:B------:R-:W-:Y:S01]  /*7d40*/  FFMA R24, R81.reuse, R107, R24 ;  /* 0x0000006b51187223 */ /* 0x040fe20000000018 */
[----:B------:R-:W-:Y:S01]  /*7d50*/  F2FP.F16.E5M2.UNPACK_B R159, R159.H1 ;  /* 0x0000009fff9f723e */ /* 0x000fe200030004ff */
[C---:B------:R-:W-:Y:S01]  /*7d60*/  FFMA R25, R81.reuse, R106, R25 ;  /* 0x0000006a51197223 */ /* 0x040fe20000000019 */
[C---:B------:R-:W-:Y:S01]  /*7d70*/  FFMA R26, R81.reuse, R109, R26 ;  /* 0x0000006d511a7223 */ /* 0x040fe2000000001a */
[----:B------:R-:W-:Y:S01]  /*7d80*/  F2FP.F16.E5M2.UNPACK_B R160, R160.H1 ;  /* 0x000000a0ffa0723e */ /* 0x000fe200030004ff */
[C---:B------:R-:W-:Y:S01]  /*7d90*/  FFMA R27, R81.reuse, R108, R27 ;  /* 0x0000006c511b7223 */ /* 0x040fe2000000001b */
[----:B------:R-:W-:Y:S01]  /*7da0*/  F2FP.SATFINITE.E5M2.F32.PACK_AB_MERGE_C R6, R24, R23, RZ ;  /* 0x000000171806723e */ /* 0x000fe200048060ff */
[C---:B------:R-:W-:Y:S01]  /*7db0*/  FMUL R34, R78.reuse, R41 ;  /* 0x000000294e227220 */ /* 0x040fe20000400000 */
[C---:B------:R-:W-:Y:S01]  /*7dc0*/  FMUL R41, R78.reuse, R48 ;  /* 0x000000304e297220 */ /* 0x040fe20000400000 */
[----:B------:R-:W-:Y:S01]  /*7dd0*/  FMUL R28, R78, R35 ;  /* 0x000000234e1c7220 */ /* 0x000fe20000400000 */
[----:B------:R-:W-:Y:S01]  /*7de0*/  F2FP.F16.E5M2.UNPACK_B R161, R161.H1 ;  /* 0x000000a1ffa1723e */ /* 0x000fe200030004ff */
[--C-:B------:R-:W-:Y:S01]  /*7df0*/  HADD2.F32 R112, -RZ, R156.reuse.H0_H0 ;  /* 0x2000009cff707230 */ /* 0x100fe20000004100 */
[----:B------:R-:W-:Y:S01]  /*7e00*/  F2FP.SATFINITE.E5M2.F32.PACK_AB_MERGE_C R6, R22, R21, R6 ;  /* 0x000000151606723e */ /* 0x000fe20004806006 */
[C---:B------:R-:W-:Y:S01]  /*7e10*/  FFMA R28, R81.reuse, R111, R28 ;  /* 0x0000006f511c7223 */ /* 0x040fe2000000001c */
[C---:B------:R-:W-:Y:S01]  /*7e20*/  FFMA R29, R81.reuse, R110, R29 ;  /* 0x0000006e511d7223 */ /* 0x040fe2000000001d */
[C---:B------:R-:W-:Y:S01]  /*7e30*/  FFMA R30, R81.reuse, R113, R30 ;  /* 0x00000071511e7223 */ /* 0x040fe2000000001e */
[----:B------:R-:W-:Y:S02]  /*7e40*/  HADD2.F32 R115, -RZ, R156.H1_H1 ;  /* 0x3000009cff737230 */ /* 0x000fe40000004100 */
[C---:B------:R-:W-:Y:S01]  /*7e50*/  FMUL R31, R78.reuse, R38 ;  /* 0x000000264e1f7220 */ /* 0x040fe20000400000 */
[----:B------:R-:W-:Y:S01]  /*7e60*/  F2FP.F16.E5M2.UNPACK_B R162, R162.H1 ;  /* 0x000000a2ffa2723e */ /* 0x000fe200030004ff */
[C---:B------:R-:W-:Y:S01]  /*7e70*/  FMUL R38, R78.reuse, R45 ;  /* 0x0000002d4e267220 */ /* 0x040fe20000400000 */
[C---:B------:R-:W-:Y:S01]  /*7e80*/  FMUL R45, R78.reuse, R52 ;  /* 0x000000344e2d7220 */ /* 0x040fe20000400000 */
[----:B------:R-:W-:Y:S01]  /*7e90*/  F2FP.F16.E5M2.UNPACK_B R163, R163.H1 ;  /* 0x000000a3ffa3723e */ /* 0x000fe200030004ff */
[----:B------:R-:W-:Y:S01]  /*7ea0*/  FFMA R31, R81, R112, R31 ;  /* 0x00000070511f7223 */ /* 0x000fe2000000001f */
[----:B------:R-:W-:Y:S01]  /*7eb0*/  FMUL R52, R78, R59 ;  /* 0x0000003b4e347220 */ /* 0x000fe20000400000 */
[----:B------:R-:W-:Y:S01]  /*7ec0*/  IADD3 R76, PT, PT, R76, 0x1, RZ ;  /* 0x000000014c4c7810 */ /* 0x000fe20007ffe0ff */
[C---:B------:R-:W-:Y:S01]  /*7ed0*/  FMUL R59, R78.reuse, R66 ;  /* 0x000000424e3b7220 */ /* 0x040fe20000400000 */
[----:B------:R-:W-:Y:S01]  /*7ee0*/  F2FP.SATFINITE.E5M2.F32.PACK_AB_MERGE_C R66, R13, R12, R14 ;  /* 0x0000000c0d42723e */ /* 0x000fe2000480600e */
[C---:B------:R-:W-:Y:S01]  /*7ef0*/  FMUL R32, R78.reuse, R39 ;  /* 0x000000274e207220 */ /* 0x040fe20000400000 */
[--C-:B------:R-:W-:Y:S02]  /*7f00*/  HADD2.F32 R116, -RZ, R157.reuse.H0_H0 ;  /* 0x2000009dff747230 */ /* 0x100fe40000004100 */
[C---:B------:R-:W-:Y:S01]  /*7f10*/  FMUL R35, R78.reuse, R42 ;  /* 0x0000002a4e237220 */ /* 0x040fe20000400000 */
[----:B------:R-:W-:Y:S02]  /*7f20*/  HADD2.F32 R119, -RZ, R157.H1_H1 ;  /* 0x3000009dff777230 */ /* 0x000fe40000004100 */
[C---:B------:R-:W-:Y:S01]  /*7f30*/  FFMA R32, R81.reuse, R115, R32 ;  /* 0x0000007351207223 */ /* 0x040fe20000000020 */
[----:B------:R-:W-:Y:S01]  /*7f40*/  FMUL R36, R78, R43 ;  /* 0x0000002b4e247220 */ /* 0x000fe20000400000 */
[C---:B------:R-:W-:Y:S01]  /*7f50*/  FFMA R33, R81.reuse, R114, R33 ;  /* 0x0000007251217223 */ /* 0x040fe20000000021 */
[C---:B------:R-:W-:Y:S01]  /*7f60*/  FFMA R34, R81.reuse, R117, R34 ;  /* 0x0000007551227223 */ /* 0x040fe20000000022 */
[--C-:B------:R-:W-:Y:S01]  /*7f70*/  HADD2.F32 R120, -RZ, R158.reuse.H0_H0 ;  /* 0x2000009eff787230 */ /* 0x100fe20000004100 */
[----:B------:R-:W-:Y:S01]  /*7f80*/  F2FP.SATFINITE.E5M2.F32.PACK_AB_MERGE_C R32, R32, R31, RZ ;  /* 0x0000001f2020723e */ /* 0x000fe200048060ff */
[C---:B------:R-:W-:Y:S01]  /*7f90*/  FFMA R35, R81.reuse, R116, R35 ;  /* 0x0000007451237223 */ /* 0x040fe20000000023 */
[----:B------:R-:W-:Y:S02]  /*7fa0*/  HADD2.F32 R123, -RZ, R158.H1_H1 ;  /* 0x3000009eff7b7230 */ /* 0x000fe40000004100 */
[----:B------:R-:W-:Y:S01]  /*7fb0*/  FMUL R39, R78, R46 ;  /* 0x0000002e4e277220 */ /* 0x000fe20000400000 */
[----:B------:R-:W-:Y:S01]  /*7fc0*/  F2FP.SATFINITE.E5M2.F32.PACK_AB_MERGE_C R32, R30, R29, R32 ;  /* 0x0000001d1e20723e */ /* 0x000fe20004806020 */
[C---:B------:R-:W-:Y:S01]  /*7fd0*/  FFMA R36, R81.reuse, R119, R36 ;  /* 0x0000007751247223 */ /* 0x040fe20000000024 */
[C---:B------:R-:W-:Y:S01]  /*7fe0*/  FMUL R40, R78.reuse, R47 ;  /* 0x0000002f4e287220 */ /* 0x040fe20000400000 */
[C---:B------:R-:W-:Y:S01]  /*7ff0*/  FFMA R37, R81.reuse, R118, R37 ;  /* 0x0000007651257223 */ /* 0x040fe20000000025 */
[C---:B------:R-:W-:Y:S01]  /*8000*/  FFMA R38, R81.reuse, R121, R38 ;  /* 0x0000007951267223 */ /* 0x040fe20000000026 */
[C---:B------:R-:W-:Y:S01]  /*8010*/  FMUL R42, R78.reuse, R49 ;  /* 0x000000314e2a7220 */ /* 0x040fe20000400000 */
[--C-:B------:R-:W-:Y:S02]  /*8020*/  HADD2.F32 R124, -RZ, R159.reuse.H0_H0 ;  /* 0x2000009fff7c7230 */ /* 0x100fe40000004100 */
[C---:B------:R-:W-:Y:S01]  /*8030*/  FFMA R39, R81.reuse, R120, R39 ;  /* 0x0000007851277223 */ /* 0x040fe20000000027 */
[----:B------:R-:W-:Y:S02]  /*8040*/  HADD2.F32 R127, -RZ, R159.H1_H1 ;  /* 0x3000009fff7f7230 */ /* 0x000fe40000004100 */
[C---:B------:R-:W-:Y:S01]  /*8050*/  FMUL R43, R78.reuse, R50 ;  /* 0x000000324e2b7220 */ /* 0x040fe20000400000 */
[C---:B------:R-:W-:Y:S01]  /*8060*/  FFMA R40, R81.reuse, R123, R40 ;  /* 0x0000007b51287223 */ /* 0x040fe20000000028 */
[C---:B------:R-:W-:Y:S01]  /*8070*/  FMUL R44, R78.reuse, R51 ;  /* 0x000000334e2c7220 */ /* 0x040fe20000400000 */
[C---:B------:R-:W-:Y:S01]  /*8080*/  FFMA R41, R81.reuse, R122, R41 ;  /* 0x0000007a51297223 */ /* 0x040fe20000000029 */
[C---:B------:R-:W-:Y:S01]  /*8090*/  FMUL R50, R78.reuse, R57 ;  /* 0x000000394e327220 */ /* 0x040fe20000400000 */
[C---:B------:R-:W-:Y:S01]  /*80a0*/  FMUL R57, R78.reuse, R64 ;  /* 0x000000404e397220 */ /* 0x040fe20000400000 */
[----:B------:R-:W-:Y:S01]  /*80b0*/  FFMA R42, R81, R125, R42 ;  /* 0x0000007d512a7223 */ /* 0x000fe2000000002a */
[C---:B------:R-:W-:Y:S01]  /*80c0*/  FMUL R46, R78.reuse, R53 ;  /* 0x000000354e2e7220 */ /* 0x040fe20000400000 */
[--C-:B------:R-:W-:Y:S01]  /*80d0*/  HADD2.F32 R128, -RZ, R160.reuse.H0_H0 ;  /* 0x200000a0ff807230 */ /* 0x100fe20000004100 */
[----:B------:R-:W-:Y:S01]  /*80e0*/  F2FP.SATFINITE.E5M2.F32.PACK_AB_MERGE_C R64, R5, R4, R86 ;  /* 0x000000040540723e */ /* 0x000fe20004806056 */
[C---:B------:R-:W-:Y:S01]  /*80f0*/  FMUL R51, R78.reuse, R58 ;  /* 0x0000003a4e337220 */ /* 0x040fe20000400000 */
[C---:B------:R-:W-:Y:S01]  /*8100*/  FMUL R53, R78.reuse, R60 ;  /* 0x0000003c4e357220 */ /* 0x040fe20000400000 */
[C---:B------:R-:W-:Y:S01]  /*8110*/  FFMA R43, R81.reuse, R124, R43 ;  /* 0x0000007c512b7223 */ /* 0x040fe2000000002b */
[----:B------:R-:W-:Y:S02]  /*8120*/  HADD2.F32 R131, -RZ, R160.H1_H1 ;  /* 0x300000a0ff837230 */ /* 0x000fe40000004100 */
[C---:B------:R-:W-:Y:S01]  /*8130*/  FMUL R47, R78.reuse, R54 ;  /* 0x000000364e2f7220 */ /* 0x040fe20000400000 */
[C---:B------:R-:W-:Y:S01]  /*8140*/  FMUL R58, R78.reuse, R65 ;  /* 0x000000414e3a7220 */ /* 0x040fe20000400000 */
[----:B------:R-:W-:Y:S01]  /*8150*/  FMUL R60, R78, R67 ;  /* 0x000000434e3c7220 */ /* 0x000fe20000400000 */
[----:B------:R-:W-:Y:S01]  /*8160*/  F2FP.SATFINITE.E5M2.F32.PACK_AB_MERGE_C R5, R20, R11, RZ ;  /* 0x0000000b1405723e */ /* 0x000fe200048060ff */
[----:B------:R-:W-:Y:S01]  /*8170*/  FFMA R44, R81, R127, R44 ;  /* 0x0000007f512c7223 */ /* 0x000fe2000000002c */
[C---:B------:R-:W-:Y:S01]  /*8180*/  FMUL R48, R78.reuse, R55 ;  /* 0x000000374e307220 */ /* 0x040fe20000400000 */
[----:B------:R-:W-:Y:S01]  /*8190*/  F2FP.SATFINITE.E5M2.F32.PACK_AB_MERGE_C R65, R9, R8, R138 ;  /* 0x000000080941723e */ /* 0x000fe2000480608a */
[----:B------:R-:W-:Y:S01]  /*81a0*/  FFMA R45, R81, R126, R45 ;  /* 0x0000007e512d7223 */ /* 0x000fe2000000002d */
[----:B------:R-:W-:Y:S01]  /*81b0*/  F2FP.SATFINITE.E5M2.F32.PACK_AB_MERGE_C R67, R17, R16, R18 ;  /* 0x000000101143723e */ /* 0x000fe20004806012 */
[----:B------:R-:W-:Y:S01]  /*81c0*/  FMUL R49, R78, R56 ;  /* 0x000000384e317220 */ /* 0x000fe20000400000 */
[C---:B------:R-:W-:Y:S01]  /*81d0*/  FFMA R46, R81.reuse, R129, R46 ;  /* 0x00000081512e7223 */ /* 0x040fe2000000002e */
[--C-:B------:R-:W-:Y:S02]  /*81e0*/  HADD2.F32 R132, -RZ, R161.reuse.H0_H0 ;  /* 0x200000a1ff847230 */ /* 0x100fe40000004100 */
[C---:B------:R-:W-:Y:S01]  /*81f0*/  FFMA R47, R81.reuse, R128, R47 ;  /* 0x00000080512f7223 */ /* 0x040fe2000000002f */
[----:B------:R1:W-:Y:S01]  /*8200*/  STS.128 [R172+UR49+0x6200], R64 ;  /* 0x00620040ac007988 */ /* 0x0003e20008000c31 */
[----:B------:R-:W-:Y:S01]  /*8210*/  HADD2.F32 R135, -RZ, R161.H1_H1 ;  /* 0x300000a1ff877230 */ /* 0x000fe20000004100 */
[----:B------:R-:W-:Y:S01]  /*8220*/  F2FP.SATFINITE.E5M2.F32.PACK_AB_MERGE_C R5, R10, R7, R5 ;  /* 0x000000070a05723e */ /* 0x000fe20004806005 */
[C---:B------:R-:W-:Y:S01]  /*8230*/  FFMA R48, R81.reuse, R131, R48 ;  /* 0x0000008351307223 */ /* 0x040fe20000000030 */
[----:B------:R-:W-:Y:S01]  /*8240*/  F2FP.SATFINITE.E5M2.F32.PACK_AB_MERGE_C R7, R28, R27, RZ ;  /* 0x0000001b1c07723e */ /* 0x000fe200048060ff */
        /* <DEDUP_REMOVED lines=8> */
[----:B------:R-:W-:Y:S01]  /*82d0*/  FMUL R56, R78, R63 ;  /* 0x0000003f4e387220 */ /* 0x000fe20000400000 */
[----:B------:R-:W-:Y:S01]  /*82e0*/  F2FP.SATFINITE.E5M2.F32.PACK_AB_MERGE_C R4, R2, R0, R3 ;  /* 0x000000000204723e */ /* 0x000fe20004806003 */
[C---:B------:R-:W-:Y:S01]  /*82f0*/  FFMA R53, R81.reuse, R134, R53 ;  /* 0x0000008651357223 */ /* 0x040fe20000000035 */
[----:B------:R-:W-:Y:S01]  /*8300*/  F2FP.SATFINITE.E5M2.F32.PACK_AB_MERGE_C R7, R26, R25, R7 ;  /* 0x000000191a07723e */ /* 0x000fe20004806007 */
[C---:B------:R-:W-:Y:S01]  /*8310*/  FFMA R54, R81.reuse, R137, R54 ;  /* 0x0000008951367223 */ /* 0x040fe20000000036 */
[--C-:B------:R-:W-:Y:S02]  /*8320*/  HADD2.F32 R84, -RZ, R163.reuse.H0_H0 ;  /* 0x200000a3ff547230 */ /* 0x100fe40000004100 */
[C---:B------:R-:W-:Y:S01]  /*8330*/  FFMA R55, R81.reuse, R136, R55 ;  /* 0x0000008851377223 */ /* 0x040fe20000000037 */
[----:B------:R-:W-:Y:S01]  /*8340*/  HADD2.F32 R85, -RZ, R163.H1_H1 ;  /* 0x300000a3ff557230 */ /* 0x000fe20000004100 */
[----:B------:R1:W-:Y:S01]  /*8350*/  STS.128 [R204+0x6010], R4 ;  /* 0x00601004cc007388 */ /* 0x0003e20000000c00 */
[----:B------:R-:W-:Y:S01]  /*8360*/  F2FP.SATFINITE.E5M2.F32.PACK_AB_MERGE_C R35, R36, R35, RZ ;  /* 0x000000232423723e */ /* 0x000fe200048060ff */
[C---:B------:R-:W-:Y:S01]  /*8370*/  FFMA R56, R81.reuse, R139, R56 ;  /* 0x0000008b51387223 */ /* 0x040fe20000000038 */
[----:B------:R-:W-:Y:S01]  /*8380*/  F2FP.SATFINITE.E5M2.F32.PACK_AB_MERGE_C R39, R40, R39, RZ ;  /* 0x000000272827723e */ /* 0x000fe200048060ff */
[C---:B------:R-:W-:Y:S01]  /*8390*/  FFMA R57, R81.reuse, R82, R57 ;  /* 0x0000005251397223 */ /* 0x040fe20000000039 */
[----:B------:R-:W-:Y:S01]  /*83a0*/  F2FP.SATFINITE.E5M2.F32.PACK_AB_MERGE_C R43, R44, R43, RZ ;  /* 0x0000002b2c2b723e */ /* 0x000fe200048060ff */
[C---:B------:R-:W-:Y:S01]  /*83b0*/  FFMA R58, R81.reuse, R83, R58 ;  /* 0x00000053513a7223 */ /* 0x040fe2000000003a */
[C---:B------:R-:W-:Y:S01]  /*83c0*/  FFMA R59, R81.reuse, R84, R59 ;  /* 0x00000054513b7223 */ /* 0x040fe2000000003b */
[----:B------:R-:W-:Y:S01]  /*83d0*/  F2FP.SATFINITE.E5M2.F32.PACK_AB_MERGE_C R33, R34, R33, R35 ;  /* 0x000000212221723e */ /* 0x000fe20004806023 */
        /* <DEDUP_REMOVED lines=11> */
[----:B------:R-:W-:Y:S05]  /*8490*/  F2FP.SATFINITE.E5M2.F32.PACK_AB_MERGE_C R51, R58, R57, R59 ;  /* 0x000000393a33723e */ /* 0x000fea000480603b */
        /* <DEDUP_REMOVED lines=9> */
[----:B------:R-:W-:Y:S02]  /*8530*/  UIADD3 UR8, UP0, UPT, UR52, 0x680, URZ ;  /* 0x0000068034087890 */ /* 0x000fe4000ff1e0ff */
[----:B------:R-:W-:Y:S02]  /*8540*/  UIADD3 UR5, UPT, UPT, UR41, 0x40, URZ ;  /* 0x0000004029057890 */ /* 0x000fe4000fffe0ff */
[----:B------:R-:W-:Y:S02]  /*8550*/  UIADD3 UR4, UPT, UPT, UR49, 0x6200, URZ ;  /* 0x0000620031047890 */ /* 0x000fe4000fffe0ff */
[----:B------:R-:W-:Y:S01]  /*8560*/  UIADD3.X UR9, UPT, UPT, URZ, UR53, URZ, UP0, !UPT ;  /* 0x00000035ff097290 */ /* 0x000fe200087fe4ff */
[----:B------:R-:W-:Y:S01]  /*8570*/  UMOV UR6, UR42 ;  /* 0x0000002a00067c82 */ /* 0x000fe20008000000 */
[----:B------:R-:W-:Y:S07]  /*8580*/  UMOV UR7, UR36 ;  /* 0x0000002400077c82 */ /* 0x000fee0008000000 */
[----:B------:R2:W-:Y:S01]  /*8590*/  UTMASTG.3D [UR4], [UR8] ;  /* 0x00000004080073b5 */ /* 0x0005e20008010000 */
[----:B------:R0:W-:Y:S01]  /*85a0*/  UTMACMDFLUSH ;  /* 0x00000000000079b7 */ /* 0x0001e20000000000 */
[----:B--2---:R-:W-:Y:S04]  /*85b0*/  DEPBAR.LE SB0, 0x1 ;  /* 0x000080400000791a */ /* 0x004fe80000000000 */
.L_x_113:
[----:B------:R-:W-:Y:S05]  /*85c0*/  BSYNC.RECONVERGENT B0 ;  /* 0x0000000000007941 */ /* 0x000fea0003800200 */
.L_x_112:
[----:B------:R-:W-:Y:S01]  /*85d0*/  BAR.SYNC.DEFER_BLOCKING 0x1, 0x80 ;  /* 0x0042000000007b1d */ /* 0x000fe20000010000 */
[----:B------:R-:W-:Y:S01]  /*85e0*/  ISETP.NE.AND P2, PT, R194, RZ, PT ;  /* 0x000000ffc200720c */ /* 0x000fe20003f45270 */
[----:B------:R-:W-:Y:S01]  /*85f0*/  IMAD.IADD R20, R75, 0x1, R147 ;  /* 0x000000014b147824 */ /* 0x000fe200078e0293 */
[----:B------:R-:W-:Y:S01]  /*8600*/  ISETP.NE.AND P0, PT, R195, 0x2, PT ;  /* 0x00000002c300780c */ /* 0x000fe20003f05270 */
[----:B------:R-:W-:Y:S01]  /*8610*/  IMAD.IADD R21, R77, 0x1, R170 ;  /* 0x000000014d157824 */ /* 0x000fe200078e02aa */
[----:B------:R-:W-:Y:S02]  /*8620*/  ISETP.NE.AND P1, PT, R76, 0x4, PT ;  /* 0x000000044c00780c */ /* 0x000fe40003f25270 */
[----:B------:R-:W-:Y:S02]  /*8630*/  SEL R3, RZ, 0x1, P0 ;  /* 0x00000001ff037807 */ /* 0x000fe40000000000 */
[----:B------:R-:W-:Y:S02]  /*8640*/  SEL R0, RZ, 0x1, P1 ;  /* 0x00000001ff007807 */ /* 0x000fe40000800000 */
[----:B------:R-:W-:Y:S02]  /*8650*/  LOP3.LUT R182, R182, R3, RZ, 0x3c, !PT ;  /* 0x00000003b6b67212 */ /* 0x000fe400078e3cff */
[----:B------:R-:W-:Y:S02]  /*8660*/  LOP3.LUT R183, R183, R0, RZ, 0x3c, !PT ;  /* 0x00000000b7b77212 */ /* 0x000fe400078e3cff */
[----:B------:R-:W-:Y:S02]  /*8670*/  @P2 R2UR UR36, R179 ;  /* 0x00000000b32422ca */ /* 0x000fe400000e0000 */
[----:B------:R-:W-:Y:S02]  /*8680*/  SEL R195, R195, RZ, P0 ;  /* 0x000000ffc3c37207 */ /* 0x000fe40000000000 */
[----:B------:R-:W-:Y:S01]  /*8690*/  SEL R76, R76, RZ, P1 ;  /* 0x000000ff4c4c7207 */ /* 0x000fe20000800000 */
[----:B------:R-:W-:Y:S10]  /*86a0*/  @P2 BRA `(.L_x_114) ;  /* 0xffffffc400bc2947 */ /* 0x000ff4000383ffff */
[----:B------:R-:W-:Y:S05]  /*86b0*/  EXIT ;  /* 0x000000000000794d */ /* 0x000fea0003800000 */
.L_x_20:
[----:B--2---:R2:W1:Y:S02]  /*86c0*/  SYNCS.PHASECHK.TRANS64.TRYWAIT P0, [R3+URZ+0x160], R2 ;  /* 0x00016002030075a7 */ /* 0x00446400080011ff */
[----:B-1----:R-:W-:Y:S05]  /*86d0*/  @!P0 NANOSLEEP.SYNCS 0x989680 ;  /* 0x009896800000895d */ /* 0x002fea0003900000 */
[----:B------:R-:W1:Y:S02]  /*86e0*/  @!P0 SYNCS.PHASECHK.TRANS64 P0, [R3+URZ+0x160], R2 ;  /* 0x00016002030085a7 */ /* 0x000e6400080010ff */
[----:B-1----:R-:W-:Y:S05]  /*86f0*/  @!P0 BRA `(.L_x_20) ;  /* 0xfffffffc00f08947 */ /* 0x002fea000383ffff */
[----:B------:R-:W-:Y:S05]  /*8700*/  BRA `(.L_x_115) ;  /* 0xffffff8c00f07947 */ /* 0x000fea000383ffff */
.L_x_23:
[----:B-1----:R-:W-:-:S07]  /*8710*/  MOV R2, UR33 ;  /* 0x0000002100027c02 */ /* 0x002fce0008000f00 */
.L_x_116:
[----:B-1----:R1:W2:Y:S02]  /*8720*/  SYNCS.PHASECHK.TRANS64.TRYWAIT P0, [R2+URZ+0x60], R5 ;  /* 0x00006005020075a7 */ /* 0x0022a400080011ff */
[----:B--2---:R-:W-:Y:S05]  /*8730*/  @!P0 NANOSLEEP.SYNCS 0x989680 ;  /* 0x009896800000895d */ /* 0x004fea0003900000 */
[----:B------:R-:W2:Y:S02]  /*8740*/  @!P0 SYNCS.PHASECHK.TRANS64 P0, [R2+URZ+0x60], R5 ;  /* 0x00006005020085a7 */ /* 0x000ea400080010ff */
[----:B--2---:R-:W-:Y:S05]  /*8750*/  @!P0 BRA `(.L_x_116) ;  /* 0xfffffffc00f08947 */ /* 0x004fea000383ffff */
[----:B------:R-:W-:Y:S05]  /*8760*/  BRA `(.L_x_22) ;  /* 0xffffff9000407947 */ /* 0x000fea000383ffff */
.L_x_29:
[----:B-1----:R-:W-:-:S07]  /*8770*/  MOV R2, UR17 ;  /* 0x0000001100027c02 */ /* 0x002fce0008000f00 */
.L_x_117:
[----:B-1----:R1:W2:Y:S02]  /*8780*/  SYNCS.PHASECHK.TRANS64.TRYWAIT P0, [R2+URZ+0x60], R5 ;  /* 0x00006005020075a7 */ /* 0x0022a400080011ff */
[----:B--2---:R-:W-:Y:S05]  /*8790*/  @!P0 NANOSLEEP.SYNCS 0x989680 ;  /* 0x009896800000895d */ /* 0x004fea0003900000 */
[----:B------:R-:W2:Y:S02]  /*87a0*/  @!P0 SYNCS.PHASECHK.TRANS64 P0, [R2+URZ+0x60], R5 ;  /* 0x00006005020085a7 */ /* 0x000ea400080010ff */
[----:B--2---:R-:W-:Y:S05]  /*87b0*/  @!P0 BRA `(.L_x_117) ;  /* 0xfffffffc00f08947 */ /* 0x004fea000383ffff */
[----:B------:R-:W-:Y:S05]  /*87c0*/  BRA `(.L_x_28) ;  /* 0xffffff9000e47947 */ /* 0x000fea000383ffff */
.L_x_33:
[----:B-1----:R1:W2:Y:S02]  /*87d0*/  SYNCS.PHASECHK.TRANS64.TRYWAIT P0, [R2+URZ+0xf0], R3 ;  /* 0x0000f003020075a7 */ /* 0x0022a400080011ff */
[----:B--2---:R-:W-:Y:S05]  /*87e0*/  @!P0 NANOSLEEP.SYNCS 0x989680 ;  /* 0x009896800000895d */ /* 0x004fea0003900000 */
[----:B------:R-:W2:Y:S02]  /*87f0*/  @!P0 SYNCS.PHASECHK.TRANS64 P0, [R2+URZ+0xf0], R3 ;  /* 0x0000f003020085a7 */ /* 0x000ea400080010ff */
[----:B--2---:R-:W-:Y:S05]  /*8800*/  @!P0 BRA `(.L_x_33) ;  /* 0xfffffffc00f08947 */ /* 0x004fea000383ffff */
[----:B------:R-:W-:Y:S05]  /*8810*/  BRA `(.L_x_118) ;  /* 0xffffff9400707947 */ /* 0x000fea000383ffff */
.L_x_37:
[----:B----4-:R-:W-:-:S07]  /*8820*/  MOV R0, UR5 ;  /* 0x0000000500007c02 */ /* 0x010fce0008000f00 */
.L_x_119:
[----:B-1----:R1:W2:Y:S02]  /*8830*/  SYNCS.PHASECHK.TRANS64.TRYWAIT P0, [R0+URZ], R3 ;  /* 0x00000003000075a7 */ /* 0x0022a400080011ff */
[----:B--2---:R-:W-:Y:S05]  /*8840*/  @!P0 NANOSLEEP.SYNCS 0x989680 ;  /* 0x009896800000895d */ /* 0x004fea0003900000 */
[----:B------:R-:W2:Y:S02]  /*8850*/  @!P0 SYNCS.PHASECHK.TRANS64 P0, [R0+URZ], R3 ;  /* 0x00000003000085a7 */ /* 0x000ea400080010ff */
[----:B--2---:R-:W-:Y:S05]  /*8860*/  @!P0 BRA `(.L_x_119) ;  /* 0xfffffffc00f08947 */ /* 0x004fea000383ffff */
[----:B------:R-:W-:Y:S05]  /*8870*/  BRA `(.L_x_120) ;  /* 0xffffff9800e07947 */ /* 0x000fea000383ffff */
.L_x_38:
[----:B----4-:R-:W-:-:S07]  /*8880*/  MOV R0, UR5 ;  /* 0x0000000500007c02 */ /* 0x010fce0008000f00 */
.L_x_121:
[----:B-1----:R1:W2:Y:S02]  /*8890*/  SYNCS.PHASECHK.TRANS64.TRYWAIT P0, [R0+URZ], R3 ;  /* 0x00000003000075a7 */ /* 0x0022a400080011ff */
[----:B--2---:R-:W-:Y:S05]  /*88a0*/  @!P0 NANOSLEEP.SYNCS 0x989680 ;  /* 0x009896800000895d */ /* 0x004fea0003900000 */
[----:B------:R-:W2:Y:S02]  /*88b0*/  @!P0 SYNCS.PHASECHK.TRANS64 P0, [R0+URZ], R3 ;  /* 0x00000003000085a7 */ /* 0x000ea400080010ff */
[----:B--2---:R-:W-:Y:S05]  /*88c0*/  @!P0 BRA `(.L_x_121) ;  /* 0xfffffffc00f08947 */ /* 0x004fea000383ffff */
[----:B------:R-:W-:Y:S05]  /*88d0*/  BRA `(.L_x_122) ;  /* 0xffffff9800ec7947 */ /* 0x000fea000383ffff */
.L_x_39:
[----:B----4-:R-:W-:-:S07]  /*88e0*/  MOV R0, UR5 ;  /* 0x0000000500007c02 */ /* 0x010fce0008000f00 */
.L_x_123:
[----:B-1----:R1:W2:Y:S02]  /*88f0*/  SYNCS.PHASECHK.TRANS64.TRYWAIT P0, [R0+URZ], R3 ;  /* 0x00000003000075a7 */ /* 0x0022a400080011ff */
[----:B--2---:R-:W-:Y:S05]  /*8900*/  @!P0 NANOSLEEP.SYNCS 0x989680 ;  /* 0x009896800000895d */ /* 0x004fea0003900000 */
[----:B------:R-:W2:Y:S02]  /*8910*/  @!P0 SYNCS.PHASECHK.TRANS64 P0, [R0+URZ], R3 ;  /* 0x00000003000085a7 */ /* 0x000ea400080010ff */
[----:B--2---:R-:W-:Y:S05]  /*8920*/  @!P0 BRA `(.L_x_123) ;  /* 0xfffffffc00f08947 */ /* 0x004fea000383ffff */
[----:B------:R-:W-:Y:S05]  /*8930*/  BRA `(.L_x_124) ;  /* 0xffffff9800f87947 */ /* 0x000fea000383ffff */
.L_x_40:
[----:B----4-:R-:W-:-:S07]  /*8940*/  MOV R0, UR5 ;  /* 0x0000000500007c02 */ /* 0x010fce0008000f00 */
.L_x_125:
[----:B-1----:R1:W2:Y:S02]  /*8950*/  SYNCS.PHASECHK.TRANS64.TRYWAIT P0, [R0+URZ], R3 ;  /* 0x00000003000075a7 */ /* 0x0022a400080011ff */
[----:B--2---:R-:W-:Y:S05]  /*8960*/  @!P0 NANOSLEEP.SYNCS 0x989680 ;  /* 0x009896800000895d */ /* 0x004fea0003900000 */
[----:B------:R-:W2:Y:S02]  /*8970*/  @!P0 SYNCS.PHASECHK.TRANS64 P0, [R0+URZ], R3 ;  /* 0x00000003000085a7 */ /* 0x000ea400080010ff */
[----:B--2---:R-:W-:Y:S05]  /*8980*/  @!P0 BRA `(.L_x_125) ;  /* 0xfffffffc00f08947 */ /* 0x004fea000383ffff */
[----:B------:R-:W-:Y:S05]  /*8990*/  BRA `(.L_x_126) ;  /* 0xffffff9c00047947 */ /* 0x000fea000383ffff */
.L_x_41:
[----:B----4-:R-:W-:-:S07]  /*89a0*/  MOV R0, UR5 ;  /* 0x0000000500007c02 */ /* 0x010fce0008000f00 */
.L_x_127:
[----:B-1----:R1:W2:Y:S02]  /*89b0*/  SYNCS.PHASECHK.TRANS64.TRYWAIT P0, [R0+URZ], R3 ;  /* 0x00000003000075a7 */ /* 0x0022a400080011ff */
[----:B--2---:R-:W-:Y:S05]  /*89c0*/  @!P0 NANOSLEEP.SYNCS 0x989680 ;  /* 0x009896800000895d */ /* 0x004fea0003900000 */
[----:B------:R-:W2:Y:S02]  /*89d0*/  @!P0 SYNCS.PHASECHK.TRANS64 P0, [R0+URZ], R3 ;  /* 0x00000003000085a7 */ /* 0x000ea400080010ff */
[----:B--2---:R-:W-:Y:S05]  /*89e0*/  @!P0 BRA `(.L_x_127) ;  /* 0xfffffffc00f08947 */ /* 0x004fea000383ffff */
[----:B------:R-:W-:Y:S05]  /*89f0*/  BRA `(.L_x_128) ;  /* 0xffffff9c00107947 */ /* 0x000fea000383ffff */
.L_x_42:
[----:B----4-:R-:W-:-:S07]  /*8a00*/  MOV R0, UR5 ;  /* 0x0000000500007c02 */ /* 0x010fce0008000f00 */
.L_x_129:
[----:B-1----:R1:W2:Y:S02]  /*8a10*/  SYNCS.PHASECHK.TRANS64.TRYWAIT P0, [R0+URZ], R3 ;  /* 0x00000003000075a7 */ /* 0x0022a400080011ff */
[----:B--2---:R-:W-:Y:S05]  /*8a20*/  @!P0 NANOSLEEP.SYNCS 0x989680 ;  /* 0x009896800000895d */ /* 0x004fea0003900000 */
[----:B------:R-:W2:Y:S02]  /*8a30*/  @!P0 SYNCS.PHASECHK.TRANS64 P0, [R0+URZ], R3 ;  /* 0x00000003000085a7 */ /* 0x000ea400080010ff */
[----:B--2---:R-:W-:Y:S05]  /*8a40*/  @!P0 BRA `(.L_x_129) ;  /* 0xfffffffc00f08947 */ /* 0x004fea000383ffff */
[----:B------:R-:W-:Y:S05]  /*8a50*/  BRA `(.L_x_130) ;  /* 0xffffff9c001c7947 */ /* 0x000fea000383ffff */
.L_x_43:
[----:B----4-:R-:W-:-:S07]  /*8a60*/  MOV R0, UR5 ;  /* 0x0000000500007c02 */ /* 0x010fce0008000f00 */
.L_x_131:
[----:B-1----:R1:W2:Y:S02]  /*8a70*/  SYNCS.PHASECHK.TRANS64.TRYWAIT P0, [R0+URZ], R3 ;  /* 0x00000003000075a7 */ /* 0x0022a400080011ff */
[----:B--2---:R-:W-:Y:S05]  /*8a80*/  @!P0 NANOSLEEP.SYNCS 0x989680 ;  /* 0x009896800000895d */ /* 0x004fea0003900000 */
[----:B------:R-:W2:Y:S02]  /*8a90*/  @!P0 SYNCS.PHASECHK.TRANS64 P0, [R0+URZ], R3 ;  /* 0x00000003000085a7 */ /* 0x000ea400080010ff */
[----:B--2---:R-:W-:Y:S05]  /*8aa0*/  @!P0 BRA `(.L_x_131) ;  /* 0xfffffffc00f08947 */ /* 0x004fea000383ffff */
[----:B------:R-:W-:Y:S05]  /*8ab0*/  BRA `(.L_x_132) ;  /* 0xffffff9c00287947 */ /* 0x000fea000383ffff */
.L_x_44:
[----:B----4-:R-:W-:-:S07]  /*8ac0*/  MOV R0, UR5 ;  /* 0x0000000500007c02 */ /* 0x010fce0008000f00 */
.L_x_133:
[----:B-1----:R1:W2:Y:S02]  /*8ad0*/  SYNCS.PHASECHK.TRANS64.TRYWAIT P0, [R0+URZ], R3 ;  /* 0x00000003000075a7 */ /* 0x0022a400080011ff */
[----:B--2---:R-:W-:Y:S05]  /*8ae0*/  @!P0 NANOSLEEP.SYNCS 0x989680 ;  /* 0x009896800000895d */ /* 0x004fea0003900000 */
[----:B------:R-:W2:Y:S02]  /*8af0*/  @!P0 SYNCS.PHASECHK.TRANS64 P0, [R0+URZ], R3 ;  /* 0x00000003000085a7 */ /* 0x000ea400080010ff */
[----:B--2---:R-:W-:Y:S05]  /*8b00*/  @!P0 BRA `(.L_x_133) ;  /* 0xfffffffc00f08947 */ /* 0x004fea000383ffff */
[----:B------:R-:W-:Y:S05]  /*8b10*/  BRA `(.L_x_134) ;  /* 0xffffff9c00347947 */ /* 0x000fea000383ffff */
.L_x_45:
[----:B----4-:R-:W-:-:S07]  /*8b20*/  MOV R0, UR5 ;  /* 0x0000000500007c02 */ /* 0x010fce0008000f00 */
.L_x_135:
[----:B-1----:R1:W2:Y:S02]  /*8b30*/  SYNCS.PHASECHK.TRANS64.TRYWAIT P0, [R0+URZ], R3 ;  /* 0x00000003000075a7 */ /* 0x0022a400080011ff */
[----:B--2---:R-:W-:Y:S05]  /*8b40*/  @!P0 NANOSLEEP.SYNCS 0x989680 ;  /* 0x009896800000895d */ /* 0x004fea0003900000 */
[----:B------:R-:W2:Y:S02]  /*8b50*/  @!P0 SYNCS.PHASECHK.TRANS64 P0, [R0+URZ], R3 ;  /* 0x00000003000085a7 */ /* 0x000ea400080010ff */
[----:B--2---:R-:W-:Y:S05]  /*8b60*/  @!P0 BRA `(.L_x_135) ;  /* 0xfffffffc00f08947 */ /* 0x004fea000383ffff */
[----:B------:R-:W-:Y:S05]  /*8b70*/  BRA `(.L_x_136) ;  /* 0xffffff9c00407947 */ /* 0x000fea000383ffff */
.L_x_46:
[----:B----4-:R-:W-:-:S07]  /*8b80*/  MOV R0, UR5 ;  /* 0x0000000500007c02 */ /* 0x010fce0008000f00 */
.L_x_137:
[----:B-1----:R1:W2:Y:S02]  /*8b90*/  SYNCS.PHASECHK.TRANS64.TRYWAIT P0, [R0+URZ], R3 ;  /* 0x00000003000075a7 */ /* 0x0022a400080011ff */
[----:B--2---:R-:W-:Y:S05]  /*8ba0*/  @!P0 NANOSLEEP.SYNCS 0x989680 ;  /* 0x009896800000895d */ /* 0x004fea0003900000 */
[----:B------:R-:W2:Y:S02]  /*8bb0*/  @!P0 SYNCS.PHASECHK.TRANS64 P0, [R0+URZ], R3 ;  /* 0x00000003000085a7 */ /* 0x000ea400080010ff */
[----:B--2---:R-:W-:Y:S05]  /*8bc0*/  @!P0 BRA `(.L_x_137) ;  /* 0xfffffffc00f08947 */ /* 0x004fea000383ffff */
[----:B------:R-:W-:Y:S05]  /*8bd0*/  BRA `(.L_x_138) ;  /* 0xffffff9c004c7947 */ /* 0x000fea000383ffff */
.L_x_47:
[----:B----4-:R-:W-:-:S07]  /*8be0*/  MOV R0, UR5 ;  /* 0x0000000500007c02 */ /* 0x010fce0008000f00 */
.L_x_139:
[----:B-1----:R1:W2:Y:S02]  /*8bf0*/  SYNCS.PHASECHK.TRANS64.TRYWAIT P0, [R0+URZ], R3 ;  /* 0x00000003000075a7 */ /* 0x0022a400080011ff */
[----:B--2---:R-:W-:Y:S05]  /*8c00*/  @!P0 NANOSLEEP.SYNCS 0x989680 ;  /* 0x009896800000895d */ /* 0x004fea0003900000 */
[----:B------:R-:W2:Y:S02]  /*8c10*/  @!P0 SYNCS.PHASECHK.TRANS64 P0, [R0+URZ], R3 ;  /* 0x00000003000085a7 */ /* 0x000ea400080010ff */
[----:B--2---:R-:W-:Y:S05]  /*8c20*/  @!P0 BRA `(.L_x_139) ;  /* 0xfffffffc00f08947 */ /* 0x004fea000383ffff */
[----:B------:R-:W-:Y:S05]  /*8c30*/  BRA `(.L_x_140) ;  /* 0xffffff9c00587947 */ /* 0x000fea000383ffff */
.L_x_50:
[----:B-1----:R1:W2:Y:S02]  /*8c40*/  SYNCS.PHASECHK.TRANS64.TRYWAIT P0, [R0+URZ+0x150], R5 ;  /* 0x00015005000075a7 */ /* 0x0022a400080011ff */
[----:B--2---:R-:W-:Y:S05]  /*8c50*/  @!P0 NANOSLEEP.SYNCS 0x989680 ;  /* 0x009896800000895d */ /* 0x004fea0003900000 */
[----:B------:R-:W2:Y:S02]  /*8c60*/  @!P0 SYNCS.PHASECHK.TRANS64 P0, [R0+URZ+0x150], R5 ;  /* 0x00015005000085a7 */ /* 0x000ea400080010ff */
[----:B--2---:R-:W-:Y:S05]  /*8c70*/  @!P0 BRA `(.L_x_50) ;  /* 0xfffffffc00f08947 */ /* 0x004fea000383ffff */
[----:B------:R-:W-:Y:S05]  /*8c80*/  BRA `(.L_x_141) ;  /* 0xffffff9c00b47947 */ /* 0x000fea000383ffff */
.L_x_51:
[----:B------:R-:W-:-:S07]  /*8c90*/  MOV R0, UR5 ;  /* 0x0000000500007c02 */ /* 0x000fce0008000f00 */
.L_x_142:
[----:B-1----:R1:W2:Y:S02]  /*8ca0*/  SYNCS.PHASECHK.TRANS64.TRYWAIT P0, [R0+URZ+0x100], R5 ;  /* 0x00010005000075a7 */ /* 0x0022a400080011ff */
[----:B--2---:R-:W-:Y:S05]  /*8cb0*/  @!P0 NANOSLEEP.SYNCS 0x989680 ;  /* 0x009896800000895d */ /* 0x004fea0003900000 */
[----:B------:R-:W2:Y:S02]  /*8cc0*/  @!P0 SYNCS.PHASECHK.TRANS64 P0, [R0+URZ+0x100], R5 ;  /* 0x00010005000085a7 */ /* 0x000ea400080010ff */
[----:B--2---:R-:W-:Y:S05]  /*8cd0*/  @!P0 BRA `(.L_x_142) ;  /* 0xfffffffc00f08947 */ /* 0x004fea000383ffff */
[----:B------:R-:W-:Y:S05]  /*8ce0*/  BRA `(.L_x_143) ;  /* 0xffffff9c00c47947 */ /* 0x000fea000383ffff */
.L_x_52:
[----:B-1----:R1:W2:Y:S02]  /*8cf0*/  SYNCS.PHASECHK.TRANS64.TRYWAIT P1, [R0+URZ+0xf0], R5 ;  /* 0x0000f005000075a7 */ /* 0x0022a400080211ff */
[----:B--2---:R-:W-:Y:S05]  /*8d00*/  @!P1 NANOSLEEP.SYNCS 0x989680 ;  /* 0x009896800000995d */ /* 0x004fea0003900000 */
[----:B------:R-:W2:Y:S02]  /*8d10*/  @!P1 SYNCS.PHASECHK.TRANS64 P1, [R0+URZ+0xf0], R5 ;  /* 0x0000f005000095a7 */ /* 0x000ea400080210ff */
[----:B--2---:R-:W-:Y:S05]  /*8d20*/  @!P1 BRA `(.L_x_52) ;  /* 0xfffffffc00f09947 */ /* 0x004fea000383ffff */
[----:B------:R-:W-:Y:S05]  /*8d30*/  BRA `(.L_x_144) ;  /* 0xffffff9c00f47947 */ /* 0x000fea000383ffff */
.L_x_55:
[----:B------:R-:W-:-:S07]  /*8d40*/  MOV R0, UR5 ;  /* 0x0000000500007c02 */ /* 0x000fce0008000f00 */
.L_x_145:
[----:B-1----:R1:W2:Y:S02]  /*8d50*/  SYNCS.PHASECHK.TRANS64.TRYWAIT P0, [R0+URZ+0x100], R3 ;  /* 0x00010003000075a7 */ /* 0x0022a400080011ff */
[----:B--2---:R-:W-:Y:S05]  /*8d60*/  @!P0 NANOSLEEP.SYNCS 0x989680 ;  /* 0x009896800000895d */ /* 0x004fea0003900000 */
[----:B------:R-:W2:Y:S02]  /*8d70*/  @!P0 SYNCS.PHASECHK.TRANS64 P0, [R0+URZ+0x100], R3 ;  /* 0x00010003000085a7 */ /* 0x000ea400080010ff */
[----:B--2---:R-:W-:Y:S05]  /*8d80*/  @!P0 BRA `(.L_x_145) ;  /* 0xfffffffc00f08947 */ /* 0x004fea000383ffff */
[----:B------:R-:W-:Y:S05]  /*8d90*/  BRA `(.L_x_54) ;  /* 0xffffffa000487947 */ /* 0x000fea000383ffff */
.L_x_62:
[----:B-1----:R1:W2:Y:S02]  /*8da0*/  SYNCS.PHASECHK.TRANS64.TRYWAIT P1, [R0+URZ+0xf0], R5 ;  /* 0x0000f005000075a7 */ /* 0x0022a400080211ff */
[----:B--2---:R-:W-:Y:S05]  /*8db0*/  @!P1 NANOSLEEP.SYNCS 0x989680 ;  /* 0x009896800000995d */ /* 0x004fea0003900000 */
[----:B------:R-:W2:Y:S02]  /*8dc0*/  @!P1 SYNCS.PHASECHK.TRANS64 P1, [R0+URZ+0xf0], R5 ;  /* 0x0000f005000095a7 */ /* 0x000ea400080210ff */
[----:B--2---:R-:W-:Y:S05]  /*8dd0*/  @!P1 BRA `(.L_x_62) ;  /* 0xfffffffc00f09947 */ /* 0x004fea000383ffff */
[----:B------:R-:W-:Y:S05]  /*8de0*/  BRA `(.L_x_146) ;  /* 0xffffffa400a87947 */ /* 0x000fea000383ffff */
.L_x_63:
[----:B------:R-:W-:-:S07]  /*8df0*/  MOV R3, UR8 ;  /* 0x0000000800037c02 */ /* 0x000fce0008000f00 */
.L_x_147:
[----:B-1----:R1:W2:Y:S02]  /*8e00*/  SYNCS.PHASECHK.TRANS64.TRYWAIT P0, [R3+URZ+0x130], R0 ;  /* 0x00013000030075a7 */ /* 0x0022a400080011ff */
[----:B--2---:R-:W-:Y:S05]  /*8e10*/  @!P0 NANOSLEEP.SYNCS 0x989680 ;  /* 0x009896800000895d */ /* 0x004fea0003900000 */
[----:B------:R-:W2:Y:S02]  /*8e20*/  @!P0 SYNCS.PHASECHK.TRANS64 P0, [R3+URZ+0x130], R0 ;  /* 0x00013000030085a7 */ /* 0x000ea400080010ff */
[----:B--2---:R-:W-:Y:S05]  /*8e30*/  @!P0 BRA `(.L_x_147) ;  /* 0xfffffffc00f08947 */ /* 0x004fea000383ffff */
[----:B------:R-:W-:Y:S05]  /*8e40*/  BRA `(.L_x_148) ;  /* 0xffffffa400e07947 */ /* 0x000fea000383ffff */
.L_x_66:
[----:B------:R-:W-:Y:S07]  /*8e50*/  MOV R0, UR7 ;  /* 0x0000000700007c02 */ /* 0x000fee0008000f00 */
.L_x_149:
[----:B-1----:R1:W2:Y:S02]  /*8e60*/  SYNCS.PHASECHK.TRANS64.TRYWAIT P0, [R0+URZ], R3 ;  /* 0x00000003000075a7 */ /* 0x0022a400080011ff */
[----:B--2---:R-:W-:Y:S05]  /*8e70*/  @!P0 NANOSLEEP.SYNCS 0x989680 ;  /* 0x009896800000895d */ /* 0x004fea0003900000 */
[----:B------:R-:W2:Y:S02]  /*8e80*/  @!P0 SYNCS.PHASECHK.TRANS64 P0, [R0+URZ], R3 ;  /* 0x00000003000085a7 */ /* 0x000ea400080010ff */
[----:B--2---:R-:W-:Y:S05]  /*8e90*/  @!P0 BRA `(.L_x_149) ;  /* 0xfffffffc00f08947 */ /* 0x004fea000383ffff */
[----:B------:R-:W-:Y:S05]  /*8ea0*/  BRA `(.L_x_65) ;  /* 0xffffffa400fc7947 */ /* 0x000fea000383ffff */
.L_x_69:
[----:B------:R-:W-:-:S07]  /*8eb0*/  MOV R0, UR5 ;  /* 0x0000000500007c02 */ /* 0x000fce0008000f00 */
.L_x_150:
[----:B--2---:R2:W3:Y:S02]  /*8ec0*/  SYNCS.PHASECHK.TRANS64.TRYWAIT P0, [R0+URZ], R3 ;  /* 0x00000003000075a7 */ /* 0x0044e400080011ff */
[----:B---3--:R-:W-:Y:S05]  /*8ed0*/  @!P0 NANOSLEEP.SYNCS 0x989680 ;  /* 0x009896800000895d */ /* 0x008fea0003900000 */
[----:B------:R-:W3:Y:S02]  /*8ee0*/  @!P0 SYNCS.PHASECHK.TRANS64 P0, [R0+URZ], R3 ;  /* 0x00000003000085a7 */ /* 0x000ee400080010ff */
[----:B---3--:R-:W-:Y:S05]  /*8ef0*/  @!P0 BRA `(.L_x_150) ;  /* 0xfffffffc00f08947 */ /* 0x008fea000383ffff */
[----:B------:R-:W-:Y:S05]  /*8f00*/  BRA `(.L_x_151) ;  /* 0xffffffa800b07947 */ /* 0x000fea000383ffff */
.L_x_70:
[----:B------:R-:W-:-:S07]  /*8f10*/  MOV R0, UR5 ;  /* 0x0000000500007c02 */ /* 0x000fce0008000f00 */
.L_x_152:
[----:B-1----:R1:W2:Y:S02]  /*8f20*/  SYNCS.PHASECHK.TRANS64.TRYWAIT P0, [R0+URZ], R3 ;  /* 0x00000003000075a7 */ /* 0x0022a400080011ff */
[----:B--2---:R-:W-:Y:S05]  /*8f30*/  @!P0 NANOSLEEP.SYNCS 0x989680 ;  /* 0x009896800000895d */ /* 0x004fea0003900000 */
[----:B------:R-:W2:Y:S02]  /*8f40*/  @!P0 SYNCS.PHASECHK.TRANS64 P0, [R0+URZ], R3 ;  /* 0x00000003000085a7 */ /* 0x000ea400080010ff */
[----:B--2---:R-:W-:Y:S05]  /*8f50*/  @!P0 BRA `(.L_x_152) ;  /* 0xfffffffc00f08947 */ /* 0x004fea000383ffff */
[----:B------:R-:W-:Y:S05]  /*8f60*/  BRA `(.L_x_153) ;  /* 0xffffffa800bc7947 */ /* 0x000fea000383ffff */
.L_x_71:
[----:B------:R-:W-:-:S07]  /*8f70*/  MOV R0, UR5 ;  /* 0x0000000500007c02 */ /* 0x000fce0008000f00 */
.L_x_154:
[----:B-1----:R1:W2:Y:S02]  /*8f80*/  SYNCS.PHASECHK.TRANS64.TRYWAIT P0, [R0+URZ], R3 ;  /* 0x00000003000075a7 */ /* 0x0022a400080011ff */
[----:B--2---:R-:W-:Y:S05]  /*8f90*/  @!P0 NANOSLEEP.SYNCS 0x989680 ;  /* 0x009896800000895d */ /* 0x004fea0003900000 */
[----:B------:R-:W2:Y:S02]  /*8fa0*/  @!P0 SYNCS.PHASECHK.TRANS64 P0, [R0+URZ], R3 ;  /* 0x00000003000085a7 */ /* 0x000ea400080010ff */
[----:B--2---:R-:W-:Y:S05]  /*8fb0*/  @!P0 BRA `(.L_x_154) ;  /* 0xfffffffc00f08947 */ /* 0x004fea000383ffff */
[----:B------:R-:W-:Y:S05]  /*8fc0*/  BRA `(.L_x_155) ;  /* 0xffffffa800c87947 */ /* 0x000fea000383ffff */
.L_x_72:
[----:B------:R-:W-:-:S07]  /*8fd0*/  MOV R0, UR7 ;  /* 0x0000000700007c02 */ /* 0x000fce0008000f00 */
.L_x_156:
[----:B-1----:R1:W2:Y:S02]  /*8fe0*/  SYNCS.PHASECHK.TRANS64.TRYWAIT P0, [R0+URZ], R3 ;  /* 0x00000003000075a7 */ /* 0x0022a400080011ff */
[----:B--2---:R-:W-:Y:S05]  /*8ff0*/  @!P0 NANOSLEEP.SYNCS 0x989680 ;  /* 0x009896800000895d */ /* 0x004fea0003900000 */
[----:B------:R-:W2:Y:S02]  /*9000*/  @!P0 SYNCS.PHASECHK.TRANS64 P0, [R0+URZ], R3 ;  /* 0x00000003000085a7 */ /* 0x000ea400080010ff */
[----:B--2---:R-:W-:Y:S05]  /*9010*/  @!P0 BRA `(.L_x_156) ;  /* 0xfffffffc00f08947 */ /* 0x004fea000383ffff */
[----:B------:R-:W-:Y:S05]  /*9020*/  BRA `(.L_x_157) ;  /* 0xffffffa800d47947 */ /* 0x000fea000383ffff */
.L_x_77:
[----:B--2---:R2:W3:Y:S02]  /*9030*/  SYNCS.PHASECHK.TRANS64.TRYWAIT P0, [R0+URZ+0xf0], R3 ;  /* 0x0000f003000075a7 */ /* 0x0044e400080011ff */
[----:B---3--:R-:W-:Y:S05]  /*9040*/  @!P0 NANOSLEEP.SYNCS 0x989680 ;  /* 0x009896800000895d */ /* 0x008fea0003900000 */
[----:B------:R-:W3:Y:S02]  /*9050*/  @!P0 SYNCS.PHASECHK.TRANS64 P0, [R0+URZ+0xf0], R3 ;  /* 0x0000f003000085a7 */ /* 0x000ee400080010ff */
[----:B---3--:R-:W-:Y:S05]  /*9060*/  @!P0 BRA `(.L_x_77) ;  /* 0xfffffffc00f08947 */ /* 0x008fea000383ffff */
[----:B------:R-:W-:Y:S05]  /*9070*/  BRA `(.L_x_158) ;  /* 0xffffffac00d87947 */ /* 0x000fea000383ffff */
.L_x_80:
[----:B------:R-:W-:Y:S07]  /*9080*/  MOV R0, UR7 ;  /* 0x0000000700007c02 */ /* 0x000fee0008000f00 */
.L_x_159:
[----:B--2---:R2:W3:Y:S02]  /*9090*/  SYNCS.PHASECHK.TRANS64.TRYWAIT P0, [R0+URZ+0xe8], R3 ;  /* 0x0000e803000075a7 */ /* 0x0044e400080011ff */
[----:B---3--:R-:W-:Y:S05]  /*90a0*/  @!P0 NANOSLEEP.SYNCS 0x989680 ;  /* 0x009896800000895d */ /* 0x008fea0003900000 */
[----:B------:R-:W3:Y:S02]  /*90b0*/  @!P0 SYNCS.PHASECHK.TRANS64 P0, [R0+URZ+0xe8], R3 ;  /* 0x0000e803000085a7 */ /* 0x000ee400080010ff */
[----:B---3--:R-:W-:Y:S05]  /*90c0*/  @!P0 BRA `(.L_x_159) ;  /* 0xfffffffc00f08947 */ /* 0x008fea000383ffff */
[----:B------:R-:W-:Y:S05]  /*90d0*/  BRA `(.L_x_79) ;  /* 0xffffffb000b87947 */ /* 0x000fea000383ffff */
.L_x_83:
[----:B--2---:R-:W-:Y:S07]  /*90e0*/  MOV R3, UR7 ;  /* 0x0000000700037c02 */ /* 0x004fee0008000f00 */
.L_x_160:
[----:B-1----:R1:W2:Y:S02]  /*90f0*/  SYNCS.PHASECHK.TRANS64.TRYWAIT P0, [R3+URZ+0xd0], R12 ;  /* 0x0000d00c030075a7 */ /* 0x0022a400080011ff */
[----:B--2---:R-:W-:Y:S05]  /*9100*/  @!P0 NANOSLEEP.SYNCS 0x989680 ;  /* 0x009896800000895d */ /* 0x004fea0003900000 */
[----:B------:R-:W2:Y:S02]  /*9110*/  @!P0 SYNCS.PHASECHK.TRANS64 P0, [R3+URZ+0xd0], R12 ;  /* 0x0000d00c030085a7 */ /* 0x000ea400080010ff */
[----:B--2---:R-:W-:Y:S05]  /*9120*/  @!P0 BRA `(.L_x_160) ;  /* 0xfffffffc00f08947 */ /* 0x004fea000383ffff */
[----:B------:R-:W-:Y:S05]  /*9130*/  BRA `(.L_x_161) ;  /* 0xffffffb400307947 */ /* 0x000fea000383ffff */
.L_x_84:
[----:B------:R-:W-:Y:S07]  /*9140*/  MOV R3, UR7 ;  /* 0x0000000700037c02 */ /* 0x000fee0008000f00 */
.L_x_162:
[----:B-1----:R1:W2:Y:S02]  /*9150*/  SYNCS.PHASECHK.TRANS64.TRYWAIT P0, [R3+URZ+0xd8], R12 ;  /* 0x0000d80c030075a7 */ /* 0x0022a400080011ff */
[----:B--2---:R-:W-:Y:S05]  /*9160*/  @!P0 NANOSLEEP.SYNCS 0x989680 ;  /* 0x009896800000895d */ /* 0x004fea0003900000 */
[----:B------:R-:W2:Y:S02]  /*9170*/  @!P0 SYNCS.PHASECHK.TRANS64 P0, [R3+URZ+0xd8], R12 ;  /* 0x0000d80c030085a7 */ /* 0x000ea400080010ff */
[----:B--2---:R-:W-:Y:S05]  /*9180*/  @!P0 BRA `(.L_x_162) ;  /* 0xfffffffc00f08947 */ /* 0x004fea000383ffff */
[----:B------:R-:W-:Y:S05]  /*9190*/  BRA `(.L_x_163) ;  /* 0xffffffb400b07947 */ /* 0x000fea000383ffff */
.L_x_86:
[----:B------:R-:W-:-:S07]  /*91a0*/  MOV R0, UR7 ;  /* 0x0000000700007c02 */ /* 0x000fce0008000f00 */
.L_x_164:
[----:B-1----:R1:W3:Y:S02]  /*91b0*/  SYNCS.PHASECHK.TRANS64.TRYWAIT P0, [R0+URZ+0xd0], R3 ;  /* 0x0000d003000075a7 */ /* 0x0022e400080011ff */
[----:B---3--:R-:W-:Y:S05]  /*91c0*/  @!P0 NANOSLEEP.SYNCS 0x989680 ;  /* 0x009896800000895d */ /* 0x008fea0003900000 */
[----:B------:R-:W3:Y:S02]  /*91d0*/  @!P0 SYNCS.PHASECHK.TRANS64 P0, [R0+URZ+0xd0], R3 ;  /* 0x0000d003000085a7 */ /* 0x000ee400080010ff */
[----:B---3--:R-:W-:Y:S05]  /*91e0*/  @!P0 BRA `(.L_x_164) ;  /* 0xfffffffc00f08947 */ /* 0x008fea000383ffff */
[----:B------:R-:W-:Y:S05]  /*91f0*/  BRA `(.L_x_165) ;  /* 0xffffffb800207947 */ /* 0x000fea000383ffff */
.L_x_88:
[----:B--2---:R2:W4:Y:S02]  /*9200*/  SYNCS.PHASECHK.TRANS64.TRYWAIT P0, [R0+URZ+0xf0], R3 ;  /* 0x0000f003000075a7 */ /* 0x00452400080011ff */
[----:B----4-:R-:W-:Y:S05]  /*9210*/  @!P0 NANOSLEEP.SYNCS 0x989680 ;  /* 0x009896800000895d */ /* 0x010fea0003900000 */
[----:B------:R-:W4:Y:S02]  /*9220*/  @!P0 SYNCS.PHASECHK.TRANS64 P0, [R0+URZ+0xf0], R3 ;  /* 0x0000f003000085a7 */ /* 0x000f2400080010ff */
[----:B----4-:R-:W-:Y:S05]  /*9230*/  @!P0 BRA `(.L_x_88) ;  /* 0xfffffffc00f08947 */ /* 0x010fea000383ffff */
[----:B------:R-:W-:Y:S05]  /*9240*/  BRA `(.L_x_166) ;  /* 0xffffffb800e87947 */ /* 0x000fea000383ffff */
.L_x_99:
[----:B-1----:R1:W3:Y:S02]  /*9250*/  SYNCS.PHASECHK.TRANS64.TRYWAIT P1, [R3+URZ+0xc0], R0 ;  /* 0x0000c000030075a7 */ /* 0x0022e400080211ff */
[----:B---3--:R-:W-:Y:S05]  /*9260*/  @!P1 NANOSLEEP.SYNCS 0x989680 ;  /* 0x009896800000995d */ /* 0x008fea0003900000 */
[----:B------:R-:W3:Y:S02]  /*9270*/  @!P1 SYNCS.PHASECHK.TRANS64 P1, [R3+URZ+0xc0], R0 ;  /* 0x0000c000030095a7 */ /* 0x000ee400080210ff */
[----:B---3--:R-:W-:Y:S05]  /*9280*/  @!P1 BRA `(.L_x_99) ;  /* 0xfffffffc00f09947 */ /* 0x008fea000383ffff */
[----:B------:R-:W-:Y:S05]  /*9290*/  BRA `(.L_x_98) ;  /* 0xffffffc8000c7947 */ /* 0x000fea000383ffff */
.L_x_101:
[----:B-1----:R1:W4:Y:S02]  /*92a0*/  SYNCS.PHASECHK.TRANS64.TRYWAIT P0, [R207+URZ+0x110], R2 ;  /* 0x00011002cf0075a7 */ /* 0x00232400080011ff */
[----:B----4-:R-:W-:Y:S05]  /*92b0*/  @!P0 NANOSLEEP.SYNCS 0x989680 ;  /* 0x009896800000895d */ /* 0x010fea0003900000 */
[----:B------:R-:W4:Y:S02]  /*92c0*/  @!P0 SYNCS.PHASECHK.TRANS64 P0, [R207+URZ+0x110], R2 ;  /* 0x00011002cf0085a7 */ /* 0x000f2400080010ff */
[----:B----4-:R-:W-:Y:S05]  /*92d0*/  @!P0 BRA `(.L_x_101) ;  /* 0xfffffffc00f08947 */ /* 0x010fea000383ffff */
[----:B------:R-:W-:Y:S05]  /*92e0*/  BRA `(.L_x_100) ;  /* 0xffffffc800687947 */ /* 0x000fea000383ffff */
.L_x_110:
[----:B--2---:R2:W3:Y:S02]  /*92f0*/  SYNCS.PHASECHK.TRANS64.TRYWAIT P0, [R210+URZ+0xc0], R3 ;  /* 0x0000c003d20075a7 */ /* 0x0044e400080011ff */
[----:B---3--:R-:W-:Y:S05]  /*9300*/  @!P0 NANOSLEEP.SYNCS 0x989680 ;  /* 0x009896800000895d */ /* 0x008fea0003900000 */
[----:B------:R-:W3:Y:S02]  /*9310*/  @!P0 SYNCS.PHASECHK.TRANS64 P0, [R210+URZ+0xc0], R3 ;  /* 0x0000c003d20085a7 */ /* 0x000ee400080010ff */
[----:B---3--:R-:W-:Y:S05]  /*9320*/  @!P0 BRA `(.L_x_110) ;  /* 0xfffffffc00f08947 */ /* 0x008fea000383ffff */
[----:B------:R-:W-:Y:S05]  /*9330*/  BRA `(.L_x_109) ;  /* 0xffffffdc00747947 */ /* 0x000fea000383ffff */
        .weak           $__internal_0_$__cuda_sm10x_tcgen05_guardrail_trap_col_being_dealloced_not_returned_by_alloc
        .type           $__internal_0_$__cuda_sm10x_tcgen05_guardrail_trap_col_being_dealloced_not_returned_by_alloc,@function
        .size           $__internal_0_$__cuda_sm10x_tcgen05_guardrail_trap_col_being_dealloced_not_returned_by_alloc,($__internal_1_$__cuda_sm10x_tcgen05_guardrail_trap_phase_invalid_during_alloc - $__internal_0_$__cuda_sm10x_tcgen05_guardrail_trap_col_being_dealloced_not_returned_by_alloc)
$__internal_0_$__cuda_sm10x_tcgen05_guardrail_trap_col_being_dealloced_not_returned_by_alloc:
[----:B------:R-:W-:Y:S05]  /*9340*/  BPT.TRAP 0x1 ;  /* 0x000000040000795c */ /* 0x000fea0000300000 */
[----:B------:R-:W-:-:S04]  /*9350*/  HFMA2 R3, -RZ, RZ, 0, 0 ;  /* 0x00000000ff037431 */ /* 0x000fc800000001ff */
[----:B------:R-:W-:Y:S05]  /*9360*/  RET.REL.NODEC R2 `(_ZN7cutlass13device_kernelINS_4gemm6kernel13GemmUniversalIN4cute5tupleIJiiiiEEENS1_10collective13CollectiveMmaINS1_35MainloopSm100TmaUmmaWarpSpecializedILi12ELi2ELi4ENS5_IJNS4_1CILi1EEESB_SB_EEEEENS5_IJNSA_ILi128EEESE_NSA_ILi64EEEEEENS_12float_e5m2_tENS5_IJlSB_lEEENS_12float_e4m3_tESI_NS4_8TiledMMAINS4_8MMA_AtomIJNS4_10MMA_TraitsINS4_19SM100_MMA_F8F6F4_SSEJSH_SJ_fSE_SE_NS4_17integral_constantINS4_4UMMA5MajorELSQ_0EEESR_NSO_INSP_7ScaleInELSS_0EEEST_EEEEEENS4_6LayoutISC_NS5_IJNSA_ILi0EEESX_SX_EEEEENS5_IJNS4_10UnderscoreES10_S10_EEEEENS4_13SM90_TMA_LOADENS4_14ComposedLayoutINS4_7SwizzleILi2ELi4ELi3EEENS4_18smem_ptr_flag_bitsILi8EEENSW_INS5_IJNSA_ILi8EEESF_EEENS5_IJSF_SB_EEEEEEEvNS4_8identityES13_S1D_vS1E_EENS_8epilogue10collective18CollectiveEpilogueINS1G_23Sm100TmaWarpSpecializedILi2ELi2ELi64ELb0ELb0EEEJSG_NS5_IJNSW_ISE_SB_EENSW_ISF_SB_EEEEESH_SI_SH_SI_NS1G_6fusion15FusionCallbacksIS1K_NS1O_17LinearCombinationISH_fSH_fLNS_15FloatRoundStyleE2EEESG_S1N_JEEENS4_5SM1004TMEM4LOAD26SM100_TMEM_LOAD_32dp32b64xES13_S1D_NS4_39AutoVectorizingCopyWithAssumedAlignmentILi128EEENS4_14SM90_TMA_STOREES1D_S1Z_S1Z_EEEvvEEEEvNT_6ParamsE) ;  /* 0xffffff6c02247950 */ /* 0x000fea0003c3ffff */
        .weak           $__internal_1_$__cuda_sm10x_tcgen05_guardrail_trap_phase_invalid_during_alloc
        .type           $__internal_1_$__cuda_sm10x_tcgen05_guardrail_trap_phase_invalid_during_alloc,@function
        .size           $__internal_1_$__cuda_sm10x_tcgen05_guardrail_trap_phase_invalid_during_alloc,($__internal_2_$__cuda_sm10x_tcgen05_guardrail_trap_unallocated_columns_being_dealloced - $__internal_1_$__cuda_sm10x_tcgen05_guardrail_trap_phase_invalid_during_alloc)
$__internal_1_$__cuda_sm10x_tcgen05_guardrail_trap_phase_invalid_during_alloc:
[----:B------:R-:W-:Y:S05]  /*9370*/  BPT.TRAP 0x1 ;  /* 0x000000040000795c */ /* 0x000fea0000300000 */
[----:B------:R-:W-:-:S04]  /*9380*/  MOV R3, 0x0 ;  /* 0x0000000000037802 */ /* 0x000fc80000000f00 */
[----:B------:R-:W-:Y:S05]  /*9390*/  RET.REL.NODEC R2 `(_ZN7cutlass13device_kernelINS_4gemm6kernel13GemmUniversalIN4cute5tupleIJiiiiEEENS1_10collective13CollectiveMmaINS1_35MainloopSm100TmaUmmaWarpSpecializedILi12ELi2ELi4ENS5_IJNS4_1CILi1EEESB_SB_EEEEENS5_IJNSA_ILi128EEESE_NSA_ILi64EEEEEENS_12float_e5m2_tENS5_IJlSB_lEEENS_12float_e4m3_tESI_NS4_8TiledMMAINS4_8MMA_AtomIJNS4_10MMA_TraitsINS4_19SM100_MMA_F8F6F4_SSEJSH_SJ_fSE_SE_NS4_17integral_constantINS4_4UMMA5MajorELSQ_0EEESR_NSO_INSP_7ScaleInELSS_0EEEST_EEEEEENS4_6LayoutISC_NS5_IJNSA_ILi0EEESX_SX_EEEEENS5_IJNS4_10UnderscoreES10_S10_EEEEENS4_13SM90_TMA_LOADENS4_14ComposedLayoutINS4_7SwizzleILi2ELi4ELi3EEENS4_18smem_ptr_flag_bitsILi8EEENSW_INS5_IJNSA_ILi8EEESF_EEENS5_IJSF_SB_EEEEEEEvNS4_8identityES13_S1D_vS1E_EENS_8epilogue10collective18CollectiveEpilogueINS1G_23Sm100TmaWarpSpecializedILi2ELi2ELi64ELb0ELb0EEEJSG_NS5_IJNSW_ISE_SB_EENSW_ISF_SB_EEEEESH_SI_SH_SI_NS1G_6fusion15FusionCallbacksIS1K_NS1O_17LinearCombinationISH_fSH_fLNS_15FloatRoundStyleE2EEESG_S1N_JEEENS4_5SM1004TMEM4LOAD26SM100_TMEM_LOAD_32dp32b64xES13_S1D_NS4_39AutoVectorizingCopyWithAssumedAlignmentILi128EEENS4_14SM90_TMA_STOREES1D_S1Z_S1Z_EEEvvEEEEvNT_6ParamsE) ;  /* 0xffffff6c02187950 */ /* 0x000fea0003c3ffff */
        .weak           $__internal_2_$__cuda_sm10x_tcgen05_guardrail_trap_unallocated_columns_being_dealloced
        .type           $__internal_2_$__cuda_sm10x_tcgen05_guardrail_trap_unallocated_columns_being_dealloced,@function
        .size           $__internal_2_$__cuda_sm10x_tcgen05_guardrail_trap_unallocated_columns_being_dealloced,(.L_x_168 - $__internal_2_$__cuda_sm10x_tcgen05_guardrail_trap_unallocated_columns_being_dealloced)
$__internal_2_$__cuda_sm10x_tcgen05_guardrail_trap_unallocated_columns_being_dealloced:
[----:B------:R-:W-:Y:S05]  /*93a0*/  BPT.TRAP 0x1 ;  /* 0x000000040000795c */ /* 0x000fea0000300000 */
[----:B------:R-:W-:-:S04]  /*93b0*/  HFMA2 R3, -RZ, RZ, 0, 0 ;  /* 0x00000000ff037431 */ /* 0x000fc800000001ff */
[----:B------:R-:W-:Y:S05]  /*93c0*/  RET.REL.NODEC R2 `(_ZN7cutlass13device_kernelINS_4gemm6kernel13GemmUniversalIN4cute5tupleIJiiiiEEENS1_10collective13CollectiveMmaINS1_35MainloopSm100TmaUmmaWarpSpecializedILi12ELi2ELi4ENS5_IJNS4_1CILi1EEESB_SB_EEEEENS5_IJNSA_ILi128EEESE_NSA_ILi64EEEEEENS_12float_e5m2_tENS5_IJlSB_lEEENS_12float_e4m3_tESI_NS4_8TiledMMAINS4_8MMA_AtomIJNS4_10MMA_TraitsINS4_19SM100_MMA_F8F6F4_SSEJSH_SJ_fSE_SE_NS4_17integral_constantINS4_4UMMA5MajorELSQ_0EEESR_NSO_INSP_7ScaleInELSS_0EEEST_EEEEEENS4_6LayoutISC_NS5_IJNSA_ILi0EEESX_SX_EEEEENS5_IJNS4_10UnderscoreES10_S10_EEEEENS4_13SM90_TMA_LOADENS4_14ComposedLayoutINS4_7SwizzleILi2ELi4ELi3EEENS4_18smem_ptr_flag_bitsILi8EEENSW_INS5_IJNSA_ILi8EEESF_EEENS5_IJSF_SB_EEEEEEEvNS4_8identityES13_S1D_vS1E_EENS_8epilogue10collective18CollectiveEpilogueINS1G_23Sm100TmaWarpSpecializedILi2ELi2ELi64ELb0ELb0EEEJSG_NS5_IJNSW_ISE_SB_EENSW_ISF_SB_EEEEESH_SI_SH_SI_NS1G_6fusion15FusionCallbacksIS1K_NS1O_17LinearCombinationISH_fSH_fLNS_15FloatRoundStyleE2EEESG_S1N_JEEENS4_5SM1004TMEM4LOAD26SM100_TMEM_LOAD_32dp32b64xES13_S1D_NS4_39AutoVectorizingCopyWithAssumedAlignmentILi128EEENS4_14SM90_TMA_STOREES1D_S1Z_S1Z_EEEvvEEEEvNT_6ParamsE) ;  /* 0xffffff6c020c7950 */ /* 0x000fea0003c3ffff */
.L_x_167:
[----:B------:R-:W-:-:S00]  /*93d0*/  BRA `(.L_x_167) ;  /* 0xfffffffc00fc7947 */ /* 0x000fc0000383ffff */
[----:B------:R-:W-:-:S00]  /*93e0*/  NOP ;  /* 0x0000000000007918 */ /* 0x000fc00000000000 */
        /* <DEDUP_REMOVED lines=9> */
.L_x_168:


//--------------------- .nv.global.init           --------------------------
	.section	.nv.global.init,"aw",@progbits
.nv.global.init:
	.type		$str$27,@object
	.size		$str$27,($str$28 - $str$27)
$str$27:
        /*0000*/ 	.byte	0x28, 0x61, 0x64, 0x64, 0x72, 0x65, 0x73, 0x73, 0x20, 0x26, 0x20, 0x6d, 0x61, 0x73, 0x6b, 0x29
        /*0010*/ 	.byte	0x20, 0x3d, 0x3d, 0x20, 0x30, 0x00
	.type		$str$28,@object
	.size		$str$28,($str$26 - $str$28)
$str$28:
        /*0016*/ 	.byte	0x2f, 0x74, 0x6d, 0x70, 0x2f, 0x63, 0x75, 0x74, 0x6c, 0x61, 0x73, 0x73, 0x5f, 0x73, 0x77, 0x65
        /*0026*/ 	.byte	0x65, 0x70, 0x5f, 0x73, 0x72, 0x63, 0x2f, 0x69, 0x6e, 0x63, 0x6c, 0x75, 0x64, 0x65, 0x2f, 0x63
        /*0036*/ 	.byte	0x75, 0x74, 0x65, 0x2f, 0x70, 0x6f, 0x69, 0x6e, 0x74, 0x65, 0x72, 0x5f, 0x66, 0x6c, 0x61, 0x67
        /*0046*/ 	.byte	0x67, 0x65, 0x64, 0x2e, 0x68, 0x70, 0x70, 0x00
	.type		$str$26,@object
	.size		$str$26,($str$25 - $str$26)
$str$26:
        /*004e*/ 	.byte	0x2f, 0x74, 0x6d, 0x70, 0x2f, 0x63, 0x75, 0x74, 0x6c, 0x61, 0x73, 0x73, 0x5f, 0x73, 0x77, 0x65
        /*005e*/ 	.byte	0x65, 0x70, 0x5f, 0x73, 0x72, 0x63, 0x2f, 0x69, 0x6e, 0x63, 0x6c, 0x75, 0x64, 0x65, 0x2f, 0x63
        /*006e*/ 	.byte	0x75, 0x74, 0x65, 0x2f, 0x61, 0x74, 0x6f, 0x6d, 0x2f, 0x63, 0x6f, 0x70, 0x79, 0x5f, 0x74, 0x72
        /*007e*/ 	.byte	0x61, 0x69, 0x74, 0x73, 0x5f, 0x73, 0x6d, 0x31, 0x30, 0x30, 0x2e, 0x68, 0x70, 0x70, 0x00
	.type		$str$25,@object
	.size		$str$25,(__unnamed_1 - $str$25)
$str$25:
        /*008d*/ 	.byte	0x28, 0x28, 0x75, 0x69, 0x6e, 0x74, 0x33, 0x32, 0x5f, 0x74, 0x28, 0x74, 0x68, 0x72, 0x65, 0x61
        /*009d*/ 	.byte	0x64, 0x49, 0x64, 0x78, 0x2e, 0x78, 0x29, 0x20, 0x2f, 0x20, 0x33, 0x32, 0x29, 0x20, 0x25, 0x20
        /*00ad*/ 	.byte	0x34, 0x29, 0x20, 0x3d, 0x3d, 0x20, 0x28, 0x28, 0x28, 0x74, 0x6d, 0x65, 0x6d, 0x5f, 0x61, 0x64
        /*00bd*/ 	.byte	0x64, 0x72, 0x20, 0x3e, 0x3e, 0x20, 0x31, 0x36, 0x29, 0x20, 0x2f, 0x20, 0x33, 0x32, 0x29, 0x20
        /*00cd*/ 	.byte	0x25, 0x20, 0x34, 0x29, 0x00
	.type		__unnamed_1,@object
	.size		__unnamed_1,(__unnamed_2 - __unnamed_1)
__unnamed_1:
        /*00d2*/ 	.byte	0x61, 0x75, 0x74, 0x6f, 0x20, 0x63, 0x75, 0x74, 0x65, 0x3a, 0x3a, 0x61, 0x73, 0x5f, 0x70, 0x6f
        /* <DEDUP_REMOVED lines=24> */
        /*0262*/ 	.byte	0x43, 0x3c, 0x38, 0x31, 0x39, 0x32, 0x3e, 0x3e, 0x3e, 0x3e, 0x5d, 0x00
	.type		__unnamed_2,@object
	.size		__unnamed_2,(.L_2 - __unnamed_2)
__unnamed_2:
        /* <DEDUP_REMOVED lines=42> */
        /*050e*/ 	.byte	0x3e, 0x3e, 0x3e, 0x3e, 0x5d, 0x00
.L_2:


//--------------------- .nv.shared._ZN7cutlass13device_kernelINS_4gemm6kernel13GemmUniversalIN4cute5tupleIJiiiiEEENS1_10collective13CollectiveMmaINS1_35MainloopSm100TmaUmmaWarpSpecializedILi12ELi2ELi4ENS5_IJNS4_1CILi1EEESB_SB_EEEEENS5_IJNSA_ILi128EEESE_NSA_ILi64EEEEEENS_12float_e5m2_tENS5_IJlSB_lEEENS_12float_e4m3_tESI_NS4_8TiledMMAINS4_8MMA_AtomIJNS4_10MMA_TraitsINS4_19SM100_MMA_F8F6F4_SSEJSH_SJ_fSE_SE_NS4_17integral_constantINS4_4UMMA5MajorELSQ_0EEESR_NSO_INSP_7ScaleInELSS_0EEEST_EEEEEENS4_6LayoutISC_NS5_IJNSA_ILi0EEESX_SX_EEEEENS5_IJNS4_10UnderscoreES10_S10_EEEEENS4_13SM90_TMA_LOADENS4_14ComposedLayoutINS4_7SwizzleILi2ELi4ELi3EEENS4_18smem_ptr_flag_bitsILi8EEENSW_INS5_IJNSA_ILi8EEESF_EEENS5_IJSF_SB_EEEEEEEvNS4_8identityES13_S1D_vS1E_EENS_8epilogue10collective18CollectiveEpilogueINS1G_23Sm100TmaWarpSpecializedILi2ELi2ELi64ELb0ELb0EEEJSG_NS5_IJNSW_ISE_SB_EENSW_ISF_SB_EEEEESH_SI_SH_SI_NS1G_6fusion15FusionCallbacksIS1K_NS1O_17LinearCombinationISH_fSH_fLNS_15FloatRoundStyleE2EEESG_S1N_JEEENS4_5SM1004TMEM4LOAD26SM100_TMEM_LOAD_32dp32b64xES13_S1D_NS4_39AutoVectorizingCopyWithAssumedAlignmentILi128EEENS4_14SM90_TMA_STOREES1D_S1Z_S1Z_EEEvvEEEEvNT_6ParamsE --------------------------
	.section	.nv.shared._ZN7cutlass13device_kernelINS_4gemm6kernel13GemmUniversalIN4cute5tupleIJiiiiEEENS1_10collective13CollectiveMmaINS1_35MainloopSm100TmaUmmaWarpSpecializedILi12ELi2ELi4ENS5_IJNS4_1CILi1EEESB_SB_EEEEENS5_IJNSA_ILi128EEESE_NSA_ILi64EEEEEENS_12float_e5m2_tENS5_IJlSB_lEEENS_12float_e4m3_tESI_NS4_8TiledMMAINS4_8MMA_AtomIJNS4_10MMA_TraitsINS4_19SM100_MMA_F8F6F4_SSEJSH_SJ_fSE_SE_NS4_17integral_constantINS4_4UMMA5MajorELSQ_0EEESR_NSO_INSP_7ScaleInELSS_0EEEST_EEEEEENS4_6LayoutISC_NS5_IJNSA_ILi0EEESX_SX_EEEEENS5_IJNS4_10UnderscoreES10_S10_EEEEENS4_13SM90_TMA_LOADENS4_14ComposedLayoutINS4_7SwizzleILi2ELi4ELi3EEENS4_18smem_ptr_flag_bitsILi8EEENSW_INS5_IJNSA_ILi8EEESF_EEENS5_IJSF_SB_EEEEEEEvNS4_8identityES13_S1D_vS1E_EENS_8epilogue10collective18CollectiveEpilogueINS1G_23Sm100TmaWarpSpecializedILi2ELi2ELi64ELb0ELb0EEEJSG_NS5_IJNSW_ISE_SB_EENSW_ISF_SB_EEEEESH_SI_SH_SI_NS1G_6fusion15FusionCallbacksIS1K_NS1O_17LinearCombinationISH_fSH_fLNS_15FloatRoundStyleE2EEESG_S1N_JEEENS4_5SM1004TMEM4LOAD26SM100_TMEM_LOAD_32dp32b64xES13_S1D_NS4_39AutoVectorizingCopyWithAssumedAlignmentILi128EEENS4_14SM90_TMA_STOREES1D_S1Z_S1Z_EEEvvEEEEvNT_6ParamsE,"aw",@nobits
	.sectionflags	@""
	.align	16
	.zero		1024


//--------------------- .nv.shared.reserved.0     --------------------------
	.section	.nv.shared.reserved.0,"aw",@nobits
	.weak		__nv_reservedSMEM_offset_0_alias
	.size		__nv_reservedSMEM_offset_0_alias, 0, 64
	.other		__nv_reservedSMEM_offset_0_alias,@"STO_CUDA_RESERVED_SHARED STV_DEFAULT"
__nv_reservedSMEM_offset_0_alias:
	.zero		0
.nv.shared.reserved.0:
	.zero		64
	.weak		__nv_reservedSMEM_tcgen05_partition
	.type		__nv_reservedSMEM_tcgen05_partition,@object
	.size		__nv_reservedSMEM_tcgen05_partition,(.L_0 - __nv_reservedSMEM_tcgen05_partition)
__nv_reservedSMEM_tcgen05_partition:
	.zero		32
.L_0:


//--------------------- .nv.global                --------------------------
	.section	.nv.global,"aw",@nobits
.nv.global:
	.type		_ZN40_INTERNAL_6bb0b4b4_4_k_cu_38c550ef_193794cute1_E,@object
	.size		_ZN40_INTERNAL_6bb0b4b4_4_k_cu_38c550ef_193794cute1_E,(_ZN40_INTERNAL_6bb0b4b4_4_k_cu_38c550ef_193794cuda3std3__45__cpo6cbeginE - _ZN40_INTERNAL_6bb0b4b4_4_k_cu_38c550ef_193794cute1_E)
_ZN40_INTERNAL_6bb0b4b4_4_k_cu_38c550ef_193794cute1_E:
	.zero		1
	.type		_ZN40_INTERNAL_6bb0b4b4_4_k_cu_38c550ef_193794cuda3std3__45__cpo6cbeginE,@object
	.size		_ZN40_INTERNAL_6bb0b4b4_4_k_cu_38c550ef_193794cuda3std3__45__cpo6cbeginE,(_ZN40_INTERNAL_6bb0b4b4_4_k_cu_38c550ef_193794cuda3std3__48in_placeE - _ZN40_INTERNAL_6bb0b4b4_4_k_cu_38c550ef_193794cuda3std3__45__cpo6cbeginE)
_ZN40_INTERNAL_6bb0b4b4_4_k_cu_38c550ef_193794cuda3std3__45__cpo6cbeginE:
	.zero		1
	.type		_ZN40_INTERNAL_6bb0b4b4_4_k_cu_38c550ef_193794cuda3std3__48in_placeE,@object
	.size		_ZN40_INTERNAL_6bb0b4b4_4_k_cu_38c550ef_193794cuda3std3__48in_placeE,(_ZN40_INTERNAL_6bb0b4b4_4_k_cu_38c550ef_193794cuda3std6ranges3__45__cpo9iter_moveE - _ZN40_INTERNAL_6bb0b4b4_4_k_cu_38c550ef_193794cuda3std3__48in_placeE)
_ZN40_INTERNAL_6bb0b4b4_4_k_cu_38c550ef_193794cuda3std3__48in_placeE:
	.zero		1
	.type		_ZN40_INTERNAL_6bb0b4b4_4_k_cu_38c550ef_193794cuda3std6ranges3__45__cpo9iter_moveE,@object
	.size		_ZN40_INTERNAL_6bb0b4b4_4_k_cu_38c550ef_193794cuda3std6ranges3__45__cpo9iter_moveE,(_ZN40_INTERNAL_6bb0b4b4_4_k_cu_38c550ef_193794cuda3std3__45__cpo5beginE - _ZN40_INTERNAL_6bb0b4b4_4_k_cu_38c550ef_193794cuda3std6ranges3__45__cpo9iter_moveE)
_ZN40_INTERNAL_6bb0b4b4_4_k_cu_38c550ef_193794cuda3std6ranges3__45__cpo9iter_moveE:
	.zero		1
	.type		_ZN40_INTERNAL_6bb0b4b4_4_k_cu_38c550ef_193794cuda3std3__45__cpo5beginE,@object
	.size		_ZN40_INTERNAL_6bb0b4b4_4_k_cu_38c550ef_193794cuda3std3__45__cpo5beginE,(_ZN40_INTERNAL_6bb0b4b4_4_k_cu_38c550ef_193794cuda3std3__442_GLOBAL__N__6bb0b4b4_4_k_cu_38c550ef_193796ignoreE - _ZN40_INTERNAL_6bb0b4b4_4_k_cu_38c550ef_193794cuda3std3__45__cpo5beginE)
_ZN40_INTERNAL_6bb0b4b4_4_k_cu_38c550ef_193794cuda3std3__45__cpo5beginE:
	.zero		1
	.type		_ZN40_INTERNAL_6bb0b4b4_4_k_cu_38c550ef_193794cuda3std3__442_GLOBAL__N__6bb0b4b4_4_k_cu_38c550ef_193796ignoreE,@object
	.size		_ZN40_INTERNAL_6bb0b4b4_4_k_cu_38c550ef_193794cuda3std3__442_GLOBAL__N__6bb0b4b4_4_k_cu_38c550ef_193796ignoreE,(_ZN40_INTERNAL_6bb0b4b4_4_k_cu_38c550ef_193794cute7productE - _ZN40_INTERNAL_6bb0b4b4_4_k_cu_38c550ef_193794cuda3std3__442_GLOBAL__N__6bb0b4b4_4_k_cu_38c550ef_193796ignoreE)
_ZN40_INTERNAL_6bb0b4b4_4_k_cu_38c550ef_193794cuda3std3__442_GLOBAL__N__6bb0b4b4_4_k_cu_38c550ef_193796ignoreE:
	.zero		1
	.type		_ZN40_INTERNAL_6bb0b4b4_4_k_cu_38c550ef_193794cute7productE,@object
	.size		_ZN40_INTERNAL_6bb0b4b4_4_k_cu_38c550ef_193794cute7productE,(_ZN40_INTERNAL_6bb0b4b4_4_k_cu_38c550ef_193794cuda3std3__45__cpo3endE - _ZN40_INTERNAL_6bb0b4b4_4_k_cu_38c550ef_193794cute7productE)
_ZN40_INTERNAL_6bb0b4b4_4_k_cu_38c550ef_193794cute7productE:
	.zero		1
	.type		_ZN40_INTERNAL_6bb0b4b4_4_k_cu_38c550ef_193794cuda3std3__45__cpo3endE,@object
	.size		_ZN40_INTERNAL_6bb0b4b4_4_k_cu_38c550ef_193794cuda3std3__45__cpo3endE,(_ZN40_INTERNAL_6bb0b4b4_4_k_cu_38c550ef_193794cuda3std3__419piecewise_constructE - _ZN40_INTERNAL_6bb0b4b4_4_k_cu_38c550ef_193794cuda3std3__45__cpo3endE)
_ZN40_INTERNAL_6bb0b4b4_4_k_cu_38c550ef_193794cuda3std3__45__cpo3endE:
	.zero		1
	.type		_ZN40_INTERNAL_6bb0b4b4_4_k_cu_38c550ef_193794cuda3std3__419piecewise_constructE,@object
	.size		_ZN40_INTERNAL_6bb0b4b4_4_k_cu_38c550ef_193794cuda3std3__419piecewise_constructE,(_ZN40_INTERNAL_6bb0b4b4_4_k_cu_38c550ef_193794cuda3std3__45__cpo4cendE - _ZN40_INTERNAL_6bb0b4b4_4_k_cu_38c550ef_193794cuda3std3__419piecewise_constructE)
_ZN40_INTERNAL_6bb0b4b4_4_k_cu_38c550ef_193794cuda3std3__419piecewise_constructE:
	.zero		1
	.type		_ZN40_INTERNAL_6bb0b4b4_4_k_cu_38c550ef_193794cuda3std3__45__cpo4cendE,@object
	.size		_ZN40_INTERNAL_6bb0b4b4_4_k_cu_38c550ef_193794cuda3std3__45__cpo4cendE,(_ZN40_INTERNAL_6bb0b4b4_4_k_cu_38c550ef_193794cuda3std6ranges3__45__cpo4swapE - _ZN40_INTERNAL_6bb0b4b4_4_k_cu_38c550ef_193794cuda3std3__45__cpo4cendE)
_ZN40_INTERNAL_6bb0b4b4_4_k_cu_38c550ef_193794cuda3std3__45__cpo4cendE:
	.zero		1
	.type		_ZN40_INTERNAL_6bb0b4b4_4_k_cu_38c550ef_193794cuda3std6ranges3__45__cpo4swapE,@object
	.size		_ZN40_INTERNAL_6bb0b4b4_4_k_cu_38c550ef_193794cuda3std6ranges3__45__cpo4swapE,(.L_10 - _ZN40_INTERNAL_6bb0b4b4_4_k_cu_38c550ef_193794cuda3std6ranges3__45__cpo4swapE)
_ZN40_INTERNAL_6bb0b4b4_4_k_cu_38c550ef_193794cuda3std6ranges3__45__cpo4swapE:
	.zero		1
.L_10:


//--------------------- .nv.constant0._ZN7cutlass13device_kernelINS_4gemm6kernel13GemmUniversalIN4cute5tupleIJiiiiEEENS1_10collective13CollectiveMmaINS1_35MainloopSm100TmaUmmaWarpSpecializedILi12ELi2ELi4ENS5_IJNS4_1CILi1EEESB_SB_EEEEENS5_IJNSA_ILi128EEESE_NSA_ILi64EEEEEENS_12float_e5m2_tENS5_IJlSB_lEEENS_12float_e4m3_tESI_NS4_8TiledMMAINS4_8MMA_AtomIJNS4_10MMA_TraitsINS4_19SM100_MMA_F8F6F4_SSEJSH_SJ_fSE_SE_NS4_17integral_constantINS4_4UMMA5MajorELSQ_0EEESR_NSO_INSP_7ScaleInELSS_0EEEST_EEEEEENS4_6LayoutISC_NS5_IJNSA_ILi0EEESX_SX_EEEEENS5_IJNS4_10UnderscoreES10_S10_EEEEENS4_13SM90_TMA_LOADENS4_14ComposedLayoutINS4_7SwizzleILi2ELi4ELi3EEENS4_18smem_ptr_flag_bitsILi8EEENSW_INS5_IJNSA_ILi8EEESF_EEENS5_IJSF_SB_EEEEEEEvNS4_8identityES13_S1D_vS1E_EENS_8epilogue10collective18CollectiveEpilogueINS1G_23Sm100TmaWarpSpecializedILi2ELi2ELi64ELb0ELb0EEEJSG_NS5_IJNSW_ISE_SB_EENSW_ISF_SB_EEEEESH_SI_SH_SI_NS1G_6fusion15FusionCallbacksIS1K_NS1O_17LinearCombinationISH_fSH_fLNS_15FloatRoundStyleE2EEESG_S1N_JEEENS4_5SM1004TMEM4LOAD26SM100_TMEM_LOAD_32dp32b64xES13_S1D_NS4_39AutoVectorizingCopyWithAssumedAlignmentILi128EEENS4_14SM90_TMA_STOREES1D_S1Z_S1Z_EEEvvEEEEvNT_6ParamsE --------------------------
	.section	.nv.constant0._ZN7cutlass13device_kernelINS_4gemm6kernel13GemmUniversalIN4cute5tupleIJiiiiEEENS1_10collective13CollectiveMmaINS1_35MainloopSm100TmaUmmaWarpSpecializedILi12ELi2ELi4ENS5_IJNS4_1CILi1EEESB_SB_EEEEENS5_IJNSA_ILi128EEESE_NSA_ILi64EEEEEENS_12float_e5m2_tENS5_IJlSB_lEEENS_12float_e4m3_tESI_NS4_8TiledMMAINS4_8MMA_AtomIJNS4_10MMA_TraitsINS4_19SM100_MMA_F8F6F4_SSEJSH_SJ_fSE_SE_NS4_17integral_constantINS4_4UMMA5MajorELSQ_0EEESR_NSO_INSP_7ScaleInELSS_0EEEST_EEEEEENS4_6LayoutISC_NS5_IJNSA_ILi0EEESX_SX_EEEEENS5_IJNS4_10UnderscoreES10_S10_EEEEENS4_13SM90_TMA_LOADENS4_14ComposedLayoutINS4_7SwizzleILi2ELi4ELi3EEENS4_18smem_ptr_flag_bitsILi8EEENSW_INS5_IJNSA_ILi8EEESF_EEENS5_IJSF_SB_EEEEEEEvNS4_8identityES13_S1D_vS1E_EENS_8epilogue10collective18CollectiveEpilogueINS1G_23Sm100TmaWarpSpecializedILi2ELi2ELi64ELb0ELb0EEEJSG_NS5_IJNSW_ISE_SB_EENSW_ISF_SB_EEEEESH_SI_SH_SI_NS1G_6fusion15FusionCallbacksIS1K_NS1O_17LinearCombinationISH_fSH_fLNS_15FloatRoundStyleE2EEESG_S1N_JEEENS4_5SM1004TMEM4LOAD26SM100_TMEM_LOAD_32dp32b64xES13_S1D_NS4_39AutoVectorizingCopyWithAssumedAlignmentILi128EEENS4_14SM90_TMA_STOREES1D_S1Z_S1Z_EEEvvEEEEvNT_6ParamsE,"a",@progbits
	.sectionflags	@""
	.align	4
.nv.constant0._ZN7cutlass13device_kernelINS_4gemm6kernel13GemmUniversalIN4cute5tupleIJiiiiEEENS1_10collective13CollectiveMmaINS1_35MainloopSm100TmaUmmaWarpSpecializedILi12ELi2ELi4ENS5_IJNS4_1CILi1EEESB_SB_EEEEENS5_IJNSA_ILi128EEESE_NSA_ILi64EEEEEENS_12float_e5m2_tENS5_IJlSB_lEEENS_12float_e4m3_tESI_NS4_8TiledMMAINS4_8MMA_AtomIJNS4_10MMA_TraitsINS4_19SM100_MMA_F8F6F4_SSEJSH_SJ_fSE_SE_NS4_17integral_constantINS4_4UMMA5MajorELSQ_0EEESR_NSO_INSP_7ScaleInELSS_0EEEST_EEEEEENS4_6LayoutISC_NS5_IJNSA_ILi0EEESX_SX_EEEEENS5_IJNS4_10UnderscoreES10_S10_EEEEENS4_13SM90_TMA_LOADENS4_14ComposedLayoutINS4_7SwizzleILi2ELi4ELi3EEENS4_18smem_ptr_flag_bitsILi8EEENSW_INS5_IJNSA_ILi8EEESF_EEENS5_IJSF_SB_EEEEEEEvNS4_8identityES13_S1D_vS1E_EENS_8epilogue10collective18CollectiveEpilogueINS1G_23Sm100TmaWarpSpecializedILi2ELi2ELi64ELb0ELb0EEEJSG_NS5_IJNSW_ISE_SB_EENSW_ISF_SB_EEEEESH_SI_SH_SI_NS1G_6fusion15FusionCallbacksIS1K_NS1O_17LinearCombinationISH_fSH_fLNS_15FloatRoundStyleE2EEESG_S1N_JEEENS4_5SM1004TMEM4LOAD26SM100_TMEM_LOAD_32dp32b64xES13_S1D_NS4_39AutoVectorizingCopyWithAssumedAlignmentILi128EEENS4_14SM90_TMA_STOREES1D_S1Z_S1Z_EEEvvEEEEvNT_6ParamsE:
	.zero		2944


//--------------------- SYMBOLS --------------------------

	.type		.nv.reservedSmem.offset0,@object
	.size		.nv.reservedSmem.offset0,0x4
	.type		.nv.reservedSmem.cap,@object
	.size		.nv.reservedSmem.cap,0x4
	.type		__assertfail,@function
